//
// Generated by NVIDIA NVVM Compiler
//
// Compiler Build ID: CL-36424714
// Cuda compilation tools, release 13.0, V13.0.88
// Based on NVVM 20.0.0
//

.version 9.0
.target sm_100
.address_size 64

	// .globl	_Z12bit_reversalPyyy

.visible .entry _Z12bit_reversalPyyy(
	.param .u64 .ptr .align 1 _Z12bit_reversalPyyy_param_0,
	.param .u64 _Z12bit_reversalPyyy_param_1,
	.param .u64 _Z12bit_reversalPyyy_param_2
)
{
	.reg .pred 	%p<4>;
	.reg .b32 	%r<14>;
	.reg .b64 	%rd<20>;

	ld.param.u64 	%rd7, [_Z12bit_reversalPyyy_param_0];
	ld.param.u64 	%rd8, [_Z12bit_reversalPyyy_param_1];
	ld.param.u64 	%rd9, [_Z12bit_reversalPyyy_param_2];
	mov.u32 	%r6, %ctaid.x;
	mov.u32 	%r1, %ntid.x;
	mov.u32 	%r7, %tid.x;
	mad.lo.s32 	%r13, %r6, %r1, %r7;
	cvt.u64.u32 	%rd19, %r13;
	setp.le.u64 	%p1, %rd8, %rd19;
	@%p1 bra 	$L__BB0_5;
	cvta.to.global.u64 	%rd2, %rd7;
	sub.s64 	%rd3, 32, %rd9;
	mov.u32 	%r8, %nctaid.x;
	mul.lo.s32 	%r3, %r1, %r8;
	cvt.u32.u64 	%r12, %rd3;
$L__BB0_2:
	cvt.u32.u64 	%r9, %rd19;
	and.b32  	%r10, %r9, 2147483647;
	brev.b32 	%r11, %r10;
	cvt.u64.u32 	%rd10, %r11;
	shr.u64 	%rd11, %rd19, 31;
	or.b64  	%rd12, %rd11, %rd10;
	shr.u64 	%rd5, %rd12, %r12;
	setp.le.u64 	%p2, %rd5, %rd19;
	@%p2 bra 	$L__BB0_4;
	shl.b64 	%rd13, %rd19, 3;
	add.s64 	%rd14, %rd2, %rd13;
	ld.global.u64 	%rd15, [%rd14];
	shl.b64 	%rd16, %rd5, 3;
	add.s64 	%rd17, %rd2, %rd16;
	ld.global.u64 	%rd18, [%rd17];
	st.global.u64 	[%rd14], %rd18;
	st.global.u64 	[%rd17], %rd15;
$L__BB0_4:
	add.s32 	%r13, %r13, %r3;
	cvt.u64.u32 	%rd19, %r13;
	setp.gt.u64 	%p3, %rd8, %rd19;
	@%p3 bra 	$L__BB0_2;
$L__BB0_5:
	ret;

}
	// .globl	_Z15fft_butterfliesPyyyy
.visible .entry _Z15fft_butterfliesPyyyy(
	.param .u64 .ptr .align 1 _Z15fft_butterfliesPyyyy_param_0,
	.param .u64 _Z15fft_butterfliesPyyyy_param_1,
	.param .u64 _Z15fft_butterfliesPyyyy_param_2,
	.param .u64 _Z15fft_butterfliesPyyyy_param_3
)
{
	.reg .pred 	%p<18>;
	.reg .b32 	%r<30>;
	.reg .b64 	%rd<205>;

	ld.param.u64 	%rd20, [_Z15fft_butterfliesPyyyy_param_0];
	ld.param.u64 	%rd17, [_Z15fft_butterfliesPyyyy_param_1];
	ld.param.u64 	%rd18, [_Z15fft_butterfliesPyyyy_param_2];
	ld.param.u64 	%rd19, [_Z15fft_butterfliesPyyyy_param_3];
	cvta.to.global.u64 	%rd1, %rd20;
	mov.u32 	%r13, %ctaid.x;
	mov.u32 	%r1, %ntid.x;
	mov.u32 	%r14, %tid.x;
	mad.lo.s32 	%r26, %r13, %r1, %r14;
	cvt.u64.u32 	%rd200, %r26;
	setp.le.u64 	%p1, %rd17, %rd200;
	@%p1 bra 	$L__BB1_16;
	shr.u64 	%rd3, %rd18, 1;
	setp.lt.u64 	%p2, %rd18, 2;
	@%p2 bra 	$L__BB1_16;
	and.b64  	%rd4, %rd3, 3;
	mov.u32 	%r15, %nctaid.x;
	mul.lo.s32 	%r3, %r1, %r15;
	and.b64  	%rd21, %rd18, -4294967296;
	cvt.u32.u64 	%r16, %rd18;
	add.s64 	%rd23, %rd3, -1;
$L__BB1_3:
	setp.ne.s64 	%p3, %rd21, 0;
	@%p3 bra 	$L__BB1_5;
	cvt.u32.u64 	%r17, %rd200;
	rem.u32 	%r18, %r17, %r16;
	cvt.u64.u32 	%rd201, %r18;
	bra.uni 	$L__BB1_6;
$L__BB1_5:
	rem.u64 	%rd201, %rd200, %rd18;
$L__BB1_6:
	setp.ne.s64 	%p4, %rd201, 0;
	@%p4 bra 	$L__BB1_16;
	setp.lt.u64 	%p5, %rd23, 3;
	mov.b64 	%rd204, 1;
	mov.b32 	%r29, 0;
	@%p5 bra 	$L__BB1_11;
	and.b64  	%rd202, %rd3, 9223372036854775804;
	mov.b64 	%rd204, 1;
	mov.b32 	%r28, 1;
	mov.u32 	%r27, %r26;
$L__BB1_9:
	cvt.u64.u32 	%rd25, %r27;
	add.s64 	%rd26, %rd3, %rd25;
	shl.b64 	%rd27, %rd26, 3;
	add.s64 	%rd28, %rd1, %rd27;
	ld.global.u64 	%rd29, [%rd28];
	mul.lo.s64 	%rd30, %rd29, %rd204;
	mul.hi.u64 	%rd31, %rd30, 1688323329726811301;
	shr.u64 	%rd32, %rd31, 19;
	mul.lo.s64 	%rd33, %rd32, 5728409;
	sub.s64 	%rd34, %rd30, %rd33;
	mul.wide.u32 	%rd35, %r27, 8;
	add.s64 	%rd36, %rd1, %rd35;
	ld.global.u64 	%rd37, [%rd36];
	add.s64 	%rd38, %rd34, %rd37;
	mul.hi.u64 	%rd39, %rd38, 1688323329726811301;
	shr.u64 	%rd40, %rd39, 19;
	mul.lo.s64 	%rd41, %rd40, 5728409;
	sub.s64 	%rd42, %rd38, %rd41;
	st.global.u64 	[%rd36], %rd42;
	setp.lt.u64 	%p6, %rd37, %rd34;
	sub.s64 	%rd43, %rd37, %rd34;
	add.s64 	%rd44, %rd43, 5728409;
	selp.b64 	%rd45, %rd44, %rd43, %p6;
	st.global.u64 	[%rd28], %rd45;
	mul.lo.s64 	%rd46, %rd204, %rd19;
	mul.hi.u64 	%rd47, %rd46, 1688323329726811301;
	shr.u64 	%rd48, %rd47, 19;
	mul.lo.s64 	%rd49, %rd48, 5728409;
	sub.s64 	%rd50, %rd46, %rd49;
	add.s32 	%r21, %r27, 1;
	cvt.u64.u32 	%rd51, %r21;
	add.s64 	%rd52, %rd3, %rd51;
	shl.b64 	%rd53, %rd52, 3;
	add.s64 	%rd54, %rd1, %rd53;
	ld.global.u64 	%rd55, [%rd54];
	mul.lo.s64 	%rd56, %rd55, %rd50;
	mul.hi.u64 	%rd57, %rd56, 1688323329726811301;
	shr.u64 	%rd58, %rd57, 19;
	mul.lo.s64 	%rd59, %rd58, 5728409;
	sub.s64 	%rd60, %rd56, %rd59;
	mul.wide.u32 	%rd61, %r21, 8;
	add.s64 	%rd62, %rd1, %rd61;
	ld.global.u64 	%rd63, [%rd62];
	add.s64 	%rd64, %rd60, %rd63;
	mul.hi.u64 	%rd65, %rd64, 1688323329726811301;
	shr.u64 	%rd66, %rd65, 19;
	mul.lo.s64 	%rd67, %rd66, 5728409;
	sub.s64 	%rd68, %rd64, %rd67;
	st.global.u64 	[%rd62], %rd68;
	setp.lt.u64 	%p7, %rd63, %rd60;
	sub.s64 	%rd69, %rd63, %rd60;
	add.s64 	%rd70, %rd69, 5728409;
	selp.b64 	%rd71, %rd70, %rd69, %p7;
	st.global.u64 	[%rd54], %rd71;
	mul.lo.s64 	%rd72, %rd50, %rd19;
	mul.hi.u64 	%rd73, %rd72, 1688323329726811301;
	shr.u64 	%rd74, %rd73, 19;
	mul.lo.s64 	%rd75, %rd74, 5728409;
	sub.s64 	%rd76, %rd72, %rd75;
	add.s32 	%r22, %r27, 2;
	cvt.u64.u32 	%rd77, %r22;
	add.s64 	%rd78, %rd3, %rd77;
	shl.b64 	%rd79, %rd78, 3;
	add.s64 	%rd80, %rd1, %rd79;
	ld.global.u64 	%rd81, [%rd80];
	mul.lo.s64 	%rd82, %rd81, %rd76;
	mul.hi.u64 	%rd83, %rd82, 1688323329726811301;
	shr.u64 	%rd84, %rd83, 19;
	mul.lo.s64 	%rd85, %rd84, 5728409;
	sub.s64 	%rd86, %rd82, %rd85;
	mul.wide.u32 	%rd87, %r22, 8;
	add.s64 	%rd88, %rd1, %rd87;
	ld.global.u64 	%rd89, [%rd88];
	add.s64 	%rd90, %rd86, %rd89;
	mul.hi.u64 	%rd91, %rd90, 1688323329726811301;
	shr.u64 	%rd92, %rd91, 19;
	mul.lo.s64 	%rd93, %rd92, 5728409;
	sub.s64 	%rd94, %rd90, %rd93;
	st.global.u64 	[%rd88], %rd94;
	setp.lt.u64 	%p8, %rd89, %rd86;
	sub.s64 	%rd95, %rd89, %rd86;
	add.s64 	%rd96, %rd95, 5728409;
	selp.b64 	%rd97, %rd96, %rd95, %p8;
	st.global.u64 	[%rd80], %rd97;
	mul.lo.s64 	%rd98, %rd76, %rd19;
	mul.hi.u64 	%rd99, %rd98, 1688323329726811301;
	shr.u64 	%rd100, %rd99, 19;
	mul.lo.s64 	%rd101, %rd100, 5728409;
	sub.s64 	%rd102, %rd98, %rd101;
	add.s32 	%r23, %r27, 3;
	cvt.u64.u32 	%rd103, %r23;
	add.s64 	%rd104, %rd3, %rd103;
	shl.b64 	%rd105, %rd104, 3;
	add.s64 	%rd106, %rd1, %rd105;
	ld.global.u64 	%rd107, [%rd106];
	mul.lo.s64 	%rd108, %rd107, %rd102;
	mul.hi.u64 	%rd109, %rd108, 1688323329726811301;
	shr.u64 	%rd110, %rd109, 19;
	mul.lo.s64 	%rd111, %rd110, 5728409;
	sub.s64 	%rd112, %rd108, %rd111;
	mul.wide.u32 	%rd113, %r23, 8;
	add.s64 	%rd114, %rd1, %rd113;
	ld.global.u64 	%rd115, [%rd114];
	add.s64 	%rd116, %rd112, %rd115;
	mul.hi.u64 	%rd117, %rd116, 1688323329726811301;
	shr.u64 	%rd118, %rd117, 19;
	mul.lo.s64 	%rd119, %rd118, 5728409;
	sub.s64 	%rd120, %rd116, %rd119;
	st.global.u64 	[%rd114], %rd120;
	setp.lt.u64 	%p9, %rd115, %rd112;
	sub.s64 	%rd121, %rd115, %rd112;
	add.s64 	%rd122, %rd121, 5728409;
	selp.b64 	%rd123, %rd122, %rd121, %p9;
	st.global.u64 	[%rd106], %rd123;
	mul.lo.s64 	%rd124, %rd102, %rd19;
	mul.hi.u64 	%rd125, %rd124, 1688323329726811301;
	shr.u64 	%rd126, %rd125, 19;
	mul.lo.s64 	%rd127, %rd126, 5728409;
	sub.s64 	%rd204, %rd124, %rd127;
	add.s32 	%r28, %r28, 4;
	add.s32 	%r27, %r27, 4;
	add.s64 	%rd202, %rd202, -4;
	setp.ne.s64 	%p10, %rd202, 0;
	@%p10 bra 	$L__BB1_9;
	add.s32 	%r29, %r28, -1;
$L__BB1_11:
	setp.eq.s64 	%p11, %rd4, 0;
	@%p11 bra 	$L__BB1_15;
	setp.eq.s64 	%p12, %rd4, 1;
	add.s32 	%r11, %r29, %r26;
	cvt.u64.u32 	%rd128, %r11;
	add.s64 	%rd129, %rd3, %rd128;
	shl.b64 	%rd130, %rd129, 3;
	add.s64 	%rd131, %rd1, %rd130;
	ld.global.u64 	%rd132, [%rd131];
	mul.lo.s64 	%rd133, %rd132, %rd204;
	mul.hi.u64 	%rd134, %rd133, 1688323329726811301;
	shr.u64 	%rd135, %rd134, 19;
	mul.lo.s64 	%rd136, %rd135, 5728409;
	sub.s64 	%rd137, %rd133, %rd136;
	mul.wide.u32 	%rd138, %r11, 8;
	add.s64 	%rd139, %rd1, %rd138;
	ld.global.u64 	%rd140, [%rd139];
	add.s64 	%rd141, %rd137, %rd140;
	mul.hi.u64 	%rd142, %rd141, 1688323329726811301;
	shr.u64 	%rd143, %rd142, 19;
	mul.lo.s64 	%rd144, %rd143, 5728409;
	sub.s64 	%rd145, %rd141, %rd144;
	st.global.u64 	[%rd139], %rd145;
	setp.lt.u64 	%p13, %rd140, %rd137;
	sub.s64 	%rd146, %rd140, %rd137;
	add.s64 	%rd147, %rd146, 5728409;
	selp.b64 	%rd148, %rd147, %rd146, %p13;
	st.global.u64 	[%rd131], %rd148;
	@%p12 bra 	$L__BB1_15;
	setp.eq.s64 	%p14, %rd4, 2;
	mul.lo.s64 	%rd149, %rd204, %rd19;
	mul.hi.u64 	%rd150, %rd149, 1688323329726811301;
	shr.u64 	%rd151, %rd150, 19;
	mul.lo.s64 	%rd152, %rd151, 5728409;
	sub.s64 	%rd15, %rd149, %rd152;
	add.s32 	%r24, %r11, 1;
	cvt.u64.u32 	%rd153, %r24;
	add.s64 	%rd154, %rd3, %rd153;
	shl.b64 	%rd155, %rd154, 3;
	add.s64 	%rd156, %rd1, %rd155;
	ld.global.u64 	%rd157, [%rd156];
	mul.lo.s64 	%rd158, %rd157, %rd15;
	mul.hi.u64 	%rd159, %rd158, 1688323329726811301;
	shr.u64 	%rd160, %rd159, 19;
	mul.lo.s64 	%rd161, %rd160, 5728409;
	sub.s64 	%rd162, %rd158, %rd161;
	mul.wide.u32 	%rd163, %r24, 8;
	add.s64 	%rd164, %rd1, %rd163;
	ld.global.u64 	%rd165, [%rd164];
	add.s64 	%rd166, %rd162, %rd165;
	mul.hi.u64 	%rd167, %rd166, 1688323329726811301;
	shr.u64 	%rd168, %rd167, 19;
	mul.lo.s64 	%rd169, %rd168, 5728409;
	sub.s64 	%rd170, %rd166, %rd169;
	st.global.u64 	[%rd164], %rd170;
	setp.lt.u64 	%p15, %rd165, %rd162;
	sub.s64 	%rd171, %rd165, %rd162;
	add.s64 	%rd172, %rd171, 5728409;
	selp.b64 	%rd173, %rd172, %rd171, %p15;
	st.global.u64 	[%rd156], %rd173;
	@%p14 bra 	$L__BB1_15;
	mul.lo.s64 	%rd174, %rd15, %rd19;
	mul.hi.u64 	%rd175, %rd174, 1688323329726811301;
	shr.u64 	%rd176, %rd175, 19;
	mul.lo.s64 	%rd177, %rd176, 5728409;
	sub.s64 	%rd178, %rd174, %rd177;
	add.s32 	%r25, %r11, 2;
	cvt.u64.u32 	%rd179, %r25;
	add.s64 	%rd180, %rd3, %rd179;
	shl.b64 	%rd181, %rd180, 3;
	add.s64 	%rd182, %rd1, %rd181;
	ld.global.u64 	%rd183, [%rd182];
	mul.lo.s64 	%rd184, %rd183, %rd178;
	mul.hi.u64 	%rd185, %rd184, 1688323329726811301;
	shr.u64 	%rd186, %rd185, 19;
	mul.lo.s64 	%rd187, %rd186, 5728409;
	sub.s64 	%rd188, %rd184, %rd187;
	mul.wide.u32 	%rd189, %r25, 8;
	add.s64 	%rd190, %rd1, %rd189;
	ld.global.u64 	%rd191, [%rd190];
	add.s64 	%rd192, %rd188, %rd191;
	mul.hi.u64 	%rd193, %rd192, 1688323329726811301;
	shr.u64 	%rd194, %rd193, 19;
	mul.lo.s64 	%rd195, %rd194, 5728409;
	sub.s64 	%rd196, %rd192, %rd195;
	st.global.u64 	[%rd190], %rd196;
	setp.lt.u64 	%p16, %rd191, %rd188;
	sub.s64 	%rd197, %rd191, %rd188;
	add.s64 	%rd198, %rd197, 5728409;
	selp.b64 	%rd199, %rd198, %rd197, %p16;
	st.global.u64 	[%rd182], %rd199;
$L__BB1_15:
	add.s32 	%r26, %r26, %r3;
	cvt.u64.u32 	%rd200, %r26;
	setp.gt.u64 	%p17, %rd17, %rd200;
	@%p17 bra 	$L__BB1_3;
$L__BB1_16:
	ret;

}
	// .globl	_Z17invert_fft_resultPyyy
.visible .entry _Z17invert_fft_resultPyyy(
	.param .u64 .ptr .align 1 _Z17invert_fft_resultPyyy_param_0,
	.param .u64 _Z17invert_fft_resultPyyy_param_1,
	.param .u64 _Z17invert_fft_resultPyyy_param_2
)
{
	.reg .pred 	%p<3>;
	.reg .b32 	%r<10>;
	.reg .b64 	%rd<17>;

	ld.param.u64 	%rd5, [_Z17invert_fft_resultPyyy_param_0];
	ld.param.u64 	%rd6, [_Z17invert_fft_resultPyyy_param_1];
	ld.param.u64 	%rd7, [_Z17invert_fft_resultPyyy_param_2];
	mov.u32 	%r6, %ctaid.x;
	mov.u32 	%r1, %ntid.x;
	mov.u32 	%r7, %tid.x;
	mad.lo.s32 	%r9, %r6, %r1, %r7;
	cvt.u64.u32 	%rd16, %r9;
	setp.le.u64 	%p1, %rd6, %rd16;
	@%p1 bra 	$L__BB2_3;
	mov.u32 	%r8, %nctaid.x;
	mul.lo.s32 	%r3, %r1, %r8;
	cvta.to.global.u64 	%rd2, %rd5;
$L__BB2_2:
	shl.b64 	%rd8, %rd16, 3;
	add.s64 	%rd9, %rd2, %rd8;
	ld.global.u64 	%rd10, [%rd9];
	mul.lo.s64 	%rd11, %rd10, %rd7;
	mul.hi.u64 	%rd12, %rd11, 1688323329726811301;
	shr.u64 	%rd13, %rd12, 19;
	mul.lo.s64 	%rd14, %rd13, 5728409;
	sub.s64 	%rd15, %rd11, %rd14;
	st.global.u64 	[%rd9], %rd15;
	add.s32 	%r9, %r9, %r3;
	cvt.u64.u32 	%rd16, %r9;
	setp.gt.u64 	%p2, %rd6, %rd16;
	@%p2 bra 	$L__BB2_2;
$L__BB2_3:
	ret;

}
	// .globl	_Z16multiply_vectorsPyS_S_y
.visible .entry _Z16multiply_vectorsPyS_S_y(
	.param .u64 .ptr .align 1 _Z16multiply_vectorsPyS_S_y_param_0,
	.param .u64 .ptr .align 1 _Z16multiply_vectorsPyS_S_y_param_1,
	.param .u64 .ptr .align 1 _Z16multiply_vectorsPyS_S_y_param_2,
	.param .u64 _Z16multiply_vectorsPyS_S_y_param_3
)
{
	.reg .pred 	%p<3>;
	.reg .b32 	%r<7>;
	.reg .b64 	%rd<24>;

	ld.param.u64 	%rd8, [_Z16multiply_vectorsPyS_S_y_param_0];
	ld.param.u64 	%rd9, [_Z16multiply_vectorsPyS_S_y_param_1];
	ld.param.u64 	%rd10, [_Z16multiply_vectorsPyS_S_y_param_2];
	ld.param.u64 	%rd11, [_Z16multiply_vectorsPyS_S_y_param_3];
	mov.u32 	%r2, %ctaid.x;
	mov.u32 	%r1, %ntid.x;
	mov.u32 	%r3, %tid.x;
	mad.lo.s32 	%r4, %r2, %r1, %r3;
	cvt.u64.u32 	%rd23, %r4;
	setp.le.u64 	%p1, %rd11, %rd23;
	@%p1 bra 	$L__BB3_3;
	mov.u32 	%r5, %nctaid.x;
	mul.lo.s32 	%r6, %r1, %r5;
	cvt.u64.u32 	%rd2, %r6;
	cvta.to.global.u64 	%rd3, %rd8;
	cvta.to.global.u64 	%rd4, %rd9;
	cvta.to.global.u64 	%rd5, %rd10;
$L__BB3_2:
	shl.b64 	%rd12, %rd23, 3;
	add.s64 	%rd13, %rd3, %rd12;
	ld.global.u64 	%rd14, [%rd13];
	add.s64 	%rd15, %rd4, %rd12;
	ld.global.u64 	%rd16, [%rd15];
	mul.lo.s64 	%rd17, %rd16, %rd14;
	mul.hi.u64 	%rd18, %rd17, 1688323329726811301;
	shr.u64 	%rd19, %rd18, 19;
	mul.lo.s64 	%rd20, %rd19, 5728409;
	sub.s64 	%rd21, %rd17, %rd20;
	add.s64 	%rd22, %rd5, %rd12;
	st.global.u64 	[%rd22], %rd21;
	add.s64 	%rd23, %rd23, %rd2;
	setp.lt.u64 	%p2, %rd23, %rd11;
	@%p2 bra 	$L__BB3_2;
$L__BB3_3:
	ret;

}


// ===== COMPILED SASS (sm_100) =====

	.target	sm_100

	.elftype	@"ET_EXEC"


//--------------------- .note.nv.tkinfo           --------------------------
	.section	.note.nv.tkinfo,"",@"SHT_NOTE"
	.sectionflags	@"SHF_NOTE_NV_TKINFO"
	.tkinfo
        /*0018*/ 	.word	0x00000002
        /*0030*/ 	.string	""
        /*0030*/ 	.string	"ptxas"
        /*0030*/ 	.string	"Cuda compilation tools, release 13.0, V13.0.88"
        /*0030*/ 	.string	"Build cuda_13.0.r13.0/compiler.36424714_0"
        /*0030*/ 	.string	"-arch sm_100 -m 64 "



//--------------------- .note.nv.cuinfo           --------------------------
	.section	.note.nv.cuinfo,"",@"SHT_NOTE"
	.sectionflags	@"SHF_NOTE_NV_CUINFO"
        /*0018*/ 	.short	0x0002
        /*001a*/ 	.short	0x0064
        /*001c*/ 	.short	0x0082
	.zero		2


//--------------------- .nv.info                  --------------------------
	.section	.nv.info,"",@"SHT_CUDA_INFO"
	.align	4


	//----- nvinfo : EIATTR_REGCOUNT
	.align		4
        /*0000*/ 	.byte	0x04, 0x2f
        /*0002*/ 	.short	(.L_1 - .L_0)
	.align		4
.L_0:
        /*0004*/ 	.word	index@(_Z12bit_reversalPyyy)
        /*0008*/ 	.word	0x00000010


	//----- nvinfo : EIATTR_FRAME_SIZE
	.align		4
.L_1:
        /*000c*/ 	.byte	0x04, 0x11
        /*000e*/ 	.short	(.L_3 - .L_2)
	.align		4
.L_2:
        /*0010*/ 	.word	index@(_Z12bit_reversalPyyy)
        /*0014*/ 	.word	0x00000000


	//----- nvinfo : EIATTR_REGCOUNT
	.align		4
.L_3:
        /*0018*/ 	.byte	0x04, 0x2f
        /*001a*/ 	.short	(.L_5 - .L_4)
	.align		4
.L_4:
        /*001c*/ 	.word	index@(_Z15fft_butterfliesPyyyy)
        /*0020*/ 	.word	0x00000020


	//----- nvinfo : EIATTR_FRAME_SIZE
	.align		4
.L_5:
        /*0024*/ 	.byte	0x04, 0x11
        /*0026*/ 	.short	(.L_7 - .L_6)
	.align		4
.L_6:
        /*0028*/ 	.word	index@($__internal_0_$__cuda_sm20_rem_u64)
        /*002c*/ 	.word	0x00000000


	//----- nvinfo : EIATTR_FRAME_SIZE
	.align		4
.L_7:
        /*0030*/ 	.byte	0x04, 0x11
        /*0032*/ 	.short	(.L_9 - .L_8)
	.align		4
.L_8:
        /*0034*/ 	.word	index@(_Z15fft_butterfliesPyyyy)
        /*0038*/ 	.word	0x00000000


	//----- nvinfo : EIATTR_REGCOUNT
	.align		4
.L_9:
        /*003c*/ 	.byte	0x04, 0x2f
        /*003e*/ 	.short	(.L_11 - .L_10)
	.align		4
.L_10:
        /*0040*/ 	.word	index@(_Z17invert_fft_resultPyyy)
        /*0044*/ 	.word	0x00000010


	//----- nvinfo : EIATTR_FRAME_SIZE
	.align		4
.L_11:
        /*0048*/ 	.byte	0x04, 0x11
        /*004a*/ 	.short	(.L_13 - .L_12)
	.align		4
.L_12:
        /*004c*/ 	.word	index@(_Z17invert_fft_resultPyyy)
        /*0050*/ 	.word	0x00000000


	//----- nvinfo : EIATTR_REGCOUNT
	.align		4
.L_13:
        /*0054*/ 	.byte	0x04, 0x2f
        /*0056*/ 	.short	(.L_15 - .L_14)
	.align		4
.L_14:
        /*0058*/ 	.word	index@(_Z16multiply_vectorsPyS_S_y)
        /*005c*/ 	.word	0x00000014


	//----- nvinfo : EIATTR_FRAME_SIZE
	.align		4
.L_15:
        /*0060*/ 	.byte	0x04, 0x11
        /*0062*/ 	.short	(.L_17 - .L_16)
	.align		4
.L_16:
        /*0064*/ 	.word	index@(_Z16multiply_vectorsPyS_S_y)
        /*0068*/ 	.word	0x00000000


	//----- nvinfo : EIATTR_MIN_STACK_SIZE
	.align		4
.L_17:
        /*006c*/ 	.byte	0x04, 0x12
        /*006e*/ 	.short	(.L_19 - .L_18)
	.align		4
.L_18:
        /*0070*/ 	.word	index@(_Z16multiply_vectorsPyS_S_y)
        /*0074*/ 	.word	0x00000000


	//----- nvinfo : EIATTR_MIN_STACK_SIZE
	.align		4
.L_19:
        /*0078*/ 	.byte	0x04, 0x12
        /*007a*/ 	.short	(.L_21 - .L_20)
	.align		4
.L_20:
        /*007c*/ 	.word	index@(_Z17invert_fft_resultPyyy)
        /*0080*/ 	.word	0x00000000


	//----- nvinfo : EIATTR_MIN_STACK_SIZE
	.align		4
.L_21:
        /*0084*/ 	.byte	0x04, 0x12
        /*0086*/ 	.short	(.L_23 - .L_22)
	.align		4
.L_22:
        /*0088*/ 	.word	index@(_Z15fft_butterfliesPyyyy)
        /*008c*/ 	.word	0x00000000


	//----- nvinfo : EIATTR_MIN_STACK_SIZE
	.align		4
.L_23:
        /*0090*/ 	.byte	0x04, 0x12
        /*0092*/ 	.short	(.L_25 - .L_24)
	.align		4
.L_24:
        /*0094*/ 	.word	index@(_Z12bit_reversalPyyy)
        /*0098*/ 	.word	0x00000000
.L_25:


//--------------------- .nv.compat                --------------------------
	.section	.nv.compat,"",@"SHT_CUDA_COMPAT_INFO"
	.align	4
        /*0000*/ 	.byte	0x02, 0x09, 0x00, 0x00, 0x02, 0x02, 0x01, 0x00, 0x02, 0x05, 0x05, 0x00, 0x03, 0x07, 0x01, 0x01
        /*0010*/ 	.byte	0x02, 0x03, 0x00, 0x00, 0x02, 0x06, 0x01, 0x00, 0x04, 0x0b, 0x08, 0x00, 0x09, 0x00, 0x00, 0x00
        /*0020*/ 	.byte	0x00, 0x00, 0x00, 0x00


//--------------------- .nv.info._Z16multiply_vectorsPyS_S_y --------------------------
	.section	.nv.info._Z16multiply_vectorsPyS_S_y,"",@"SHT_CUDA_INFO"
	.sectionflags	@""
	.align	4


	//----- nvinfo : EIATTR_CUDA_API_VERSION
	.align		4
        /*0000*/ 	.byte	0x04, 0x37
        /*0002*/ 	.short	(.L_27 - .L_26)
.L_26:
        /*0004*/ 	.word	0x00000082


	//----- nvinfo : EIATTR_KPARAM_INFO
	.align		4
.L_27:
        /*0008*/ 	.byte	0x04, 0x17
        /*000a*/ 	.short	(.L_29 - .L_28)
.L_28:
        /*000c*/ 	.word	0x00000000
        /*0010*/ 	.short	0x0003
        /*0012*/ 	.short	0x0018
        /*0014*/ 	.byte	0x00, 0xf0, 0x21, 0x00


	//----- nvinfo : EIATTR_KPARAM_INFO
	.align		4
.L_29:
        /*0018*/ 	.byte	0x04, 0x17
        /*001a*/ 	.short	(.L_31 - .L_30)
.L_30:
        /*001c*/ 	.word	0x00000000
        /*0020*/ 	.short	0x0002
        /*0022*/ 	.short	0x0010
        /*0024*/ 	.byte	0x00, 0xf5, 0x21, 0x00


	//----- nvinfo : EIATTR_KPARAM_INFO
	.align		4
.L_31:
        /*0028*/ 	.byte	0x04, 0x17
        /*002a*/ 	.short	(.L_33 - .L_32)
.L_32:
        /*002c*/ 	.word	0x00000000
        /*0030*/ 	.short	0x0001
        /*0032*/ 	.short	0x0008
        /*0034*/ 	.byte	0x00, 0xf5, 0x21, 0x00


	//----- nvinfo : EIATTR_KPARAM_INFO
	.align		4
.L_33:
        /*0038*/ 	.byte	0x04, 0x17
        /*003a*/ 	.short	(.L_35 - .L_34)
.L_34:
        /*003c*/ 	.word	0x00000000
        /*0040*/ 	.short	0x0000
        /*0042*/ 	.short	0x0000
        /*0044*/ 	.byte	0x00, 0xf5, 0x21, 0x00


	//----- nvinfo : EIATTR_SPARSE_MMA_MASK
	.align		4
.L_35:
        /*0048*/ 	.byte	0x03, 0x50
        /*004a*/ 	.short	0x0000


	//----- nvinfo : EIATTR_MAXREG_COUNT
	.align		4
        /*004c*/ 	.byte	0x03, 0x1b
        /*004e*/ 	.short	0x00ff


	//----- nvinfo : EIATTR_MERCURY_ISA_VERSION
	.align		4
        /*0050*/ 	.byte	0x03, 0x5f
        /*0052*/ 	.short	0x0101


	//----- nvinfo : EIATTR_VRC_CTA_INIT_COUNT
	.align		4
        /*0054*/ 	.byte	0x02, 0x4a
	.zero		1
	.zero		1


	//----- nvinfo : EIATTR_EXIT_INSTR_OFFSETS
	.align		4
        /*0058*/ 	.byte	0x04, 0x1c
        /*005a*/ 	.short	(.L_37 - .L_36)


	//   ....[0]....
.L_36:
        /*005c*/ 	.word	0x00000080


	//   ....[1]....
        /*0060*/ 	.word	0x000002f0


	//----- nvinfo : EIATTR_CRS_STACK_SIZE
	.align		4
.L_37:
        /*0064*/ 	.byte	0x04, 0x1e
        /*0066*/ 	.short	(.L_39 - .L_38)
.L_38:
        /*0068*/ 	.word	0x00000000


	//----- nvinfo : EIATTR_CBANK_PARAM_SIZE
	.align		4
.L_39:
        /*006c*/ 	.byte	0x03, 0x19
        /*006e*/ 	.short	0x0020


	//----- nvinfo : EIATTR_PARAM_CBANK
	.align		4
        /*0070*/ 	.byte	0x04, 0x0a
        /*0072*/ 	.short	(.L_41 - .L_40)
	.align		4
.L_40:
        /*0074*/ 	.word	index@(.nv.constant0._Z16multiply_vectorsPyS_S_y)
        /*0078*/ 	.short	0x0380
        /*007a*/ 	.short	0x0020


	//----- nvinfo : EIATTR_SW_WAR
	.align		4
.L_41:
        /*007c*/ 	.byte	0x04, 0x36
        /*007e*/ 	.short	(.L_43 - .L_42)
.L_42:
        /*0080*/ 	.word	0x00000008
.L_43:


//--------------------- .nv.info._Z17invert_fft_resultPyyy --------------------------
	.section	.nv.info._Z17invert_fft_resultPyyy,"",@"SHT_CUDA_INFO"
	.sectionflags	@""
	.align	4


	//----- nvinfo : EIATTR_CUDA_API_VERSION
	.align		4
        /*0000*/ 	.byte	0x04, 0x37
        /*0002*/ 	.short	(.L_45 - .L_44)
.L_44:
        /*0004*/ 	.word	0x00000082


	//----- nvinfo : EIATTR_KPARAM_INFO
	.align		4
.L_45:
        /*0008*/ 	.byte	0x04, 0x17
        /*000a*/ 	.short	(.L_47 - .L_46)
.L_46:
        /*000c*/ 	.word	0x00000000
        /*0010*/ 	.short	0x0002
        /*0012*/ 	.short	0x0010
        /*0014*/ 	.byte	0x00, 0xf0, 0x21, 0x00


	//----- nvinfo : EIATTR_KPARAM_INFO
	.align		4
.L_47:
        /*0018*/ 	.byte	0x04, 0x17
        /*001a*/ 	.short	(.L_49 - .L_48)
.L_48:
        /*001c*/ 	.word	0x00000000
        /*0020*/ 	.short	0x0001
        /*0022*/ 	.short	0x0008
        /*0024*/ 	.byte	0x00, 0xf0, 0x21, 0x00


	//----- nvinfo : EIATTR_KPARAM_INFO
	.align		4
.L_49:
        /*0028*/ 	.byte	0x04, 0x17
        /*002a*/ 	.short	(.L_51 - .L_50)
.L_50:
        /*002c*/ 	.word	0x00000000
        /*0030*/ 	.short	0x0000
        /*0032*/ 	.short	0x0000
        /*0034*/ 	.byte	0x00, 0xf5, 0x21, 0x00


	//----- nvinfo : EIATTR_SPARSE_MMA_MASK
	.align		4
.L_51:
        /*0038*/ 	.byte	0x03, 0x50
        /*003a*/ 	.short	0x0000


	//----- nvinfo : EIATTR_MAXREG_COUNT
	.align		4
        /*003c*/ 	.byte	0x03, 0x1b
        /*003e*/ 	.short	0x00ff


	//----- nvinfo : EIATTR_MERCURY_ISA_VERSION
	.align		4
        /*0040*/ 	.byte	0x03, 0x5f
        /*0042*/ 	.short	0x0101


	//----- nvinfo : EIATTR_VRC_CTA_INIT_COUNT
	.align		4
        /*0044*/ 	.byte	0x02, 0x4a
	.zero		1
	.zero		1


	//----- nvinfo : EIATTR_EXIT_INSTR_OFFSETS
	.align		4
        /*0048*/ 	.byte	0x04, 0x1c
        /*004a*/ 	.short	(.L_53 - .L_52)


	//   ....[0]....
.L_52:
        /*004c*/ 	.word	0x00000080


	//   ....[1]....
        /*0050*/ 	.word	0x00000290


	//----- nvinfo : EIATTR_CRS_STACK_SIZE
	.align		4
.L_53:
        /*0054*/ 	.byte	0x04, 0x1e
        /*0056*/ 	.short	(.L_55 - .L_54)
.L_54:
        /*0058*/ 	.word	0x00000000


	//----- nvinfo : EIATTR_CBANK_PARAM_SIZE
	.align		4
.L_55:
        /*005c*/ 	.byte	0x03, 0x19
        /*005e*/ 	.short	0x0018


	//----- nvinfo : EIATTR_PARAM_CBANK
	.align		4
        /*0060*/ 	.byte	0x04, 0x0a
        /*0062*/ 	.short	(.L_57 - .L_56)
	.align		4
.L_56:
        /*0064*/ 	.word	index@(.nv.constant0._Z17invert_fft_resultPyyy)
        /*0068*/ 	.short	0x0380
        /*006a*/ 	.short	0x0018


	//----- nvinfo : EIATTR_SW_WAR
	.align		4
.L_57:
        /*006c*/ 	.byte	0x04, 0x36
        /*006e*/ 	.short	(.L_59 - .L_58)
.L_58:
        /*0070*/ 	.word	0x00000008
.L_59:


//--------------------- .nv.info._Z15fft_butterfliesPyyyy --------------------------
	.section	.nv.info._Z15fft_butterfliesPyyyy,"",@"SHT_CUDA_INFO"
	.sectionflags	@""
	.align	4


	//----- nvinfo : EIATTR_CUDA_API_VERSION
	.align		4
        /*0000*/ 	.byte	0x04, 0x37
        /*0002*/ 	.short	(.L_61 - .L_60)
.L_60:
        /*0004*/ 	.word	0x00000082


	//----- nvinfo : EIATTR_KPARAM_INFO
	.align		4
.L_61:
        /*0008*/ 	.byte	0x04, 0x17
        /*000a*/ 	.short	(.L_63 - .L_62)
.L_62:
        /*000c*/ 	.word	0x00000000
        /*0010*/ 	.short	0x0003
        /*0012*/ 	.short	0x0018
        /*0014*/ 	.byte	0x00, 0xf0, 0x21, 0x00


	//----- nvinfo : EIATTR_KPARAM_INFO
	.align		4
.L_63:
        /*0018*/ 	.byte	0x04, 0x17
        /*001a*/ 	.short	(.L_65 - .L_64)
.L_64:
        /*001c*/ 	.word	0x00000000
        /*0020*/ 	.short	0x0002
        /*0022*/ 	.short	0x0010
        /*0024*/ 	.byte	0x00, 0xf0, 0x21, 0x00


	//----- nvinfo : EIATTR_KPARAM_INFO
	.align		4
.L_65:
        /*0028*/ 	.byte	0x04, 0x17
        /*002a*/ 	.short	(.L_67 - .L_66)
.L_66:
        /*002c*/ 	.word	0x00000000
        /*0030*/ 	.short	0x0001
        /*0032*/ 	.short	0x0008
        /*0034*/ 	.byte	0x00, 0xf0, 0x21, 0x00


	//----- nvinfo : EIATTR_KPARAM_INFO
	.align		4
.L_67:
        /*0038*/ 	.byte	0x04, 0x17
        /*003a*/ 	.short	(.L_69 - .L_68)
.L_68:
        /*003c*/ 	.word	0x00000000
        /*0040*/ 	.short	0x0000
        /*0042*/ 	.short	0x0000
        /*0044*/ 	.byte	0x00, 0xf5, 0x21, 0x00


	//----- nvinfo : EIATTR_SPARSE_MMA_MASK
	.align		4
.L_69:
        /*0048*/ 	.byte	0x03, 0x50
        /*004a*/ 	.short	0x0000


	//----- nvinfo : EIATTR_MAXREG_COUNT
	.align		4
        /*004c*/ 	.byte	0x03, 0x1b
        /*004e*/ 	.short	0x00ff


	//----- nvinfo : EIATTR_MERCURY_ISA_VERSION
	.align		4
        /*0050*/ 	.byte	0x03, 0x5f
        /*0052*/ 	.short	0x0101


	//----- nvinfo : EIATTR_VRC_CTA_INIT_COUNT
	.align		4
        /*0054*/ 	.byte	0x02, 0x4a
	.zero		1
	.zero		1


	//----- nvinfo : EIATTR_EXIT_INSTR_OFFSETS
	.align		4
        /*0058*/ 	.byte	0x04, 0x1c
        /*005a*/ 	.short	(.L_71 - .L_70)


	//   ....[0]....
.L_70:
        /*005c*/ 	.word	0x00000080


	//   ....[1]....
        /*0060*/ 	.word	0x000000c0


	//   ....[2]....
        /*0064*/ 	.word	0x00000340


	//   ....[3]....
        /*0068*/ 	.word	0x000020d0


	//----- nvinfo : EIATTR_CRS_STACK_SIZE
	.align		4
.L_71:
        /*006c*/ 	.byte	0x04, 0x1e
        /*006e*/ 	.short	(.L_73 - .L_72)
.L_72:
        /*0070*/ 	.word	0x00000000


	//----- nvinfo : EIATTR_CBANK_PARAM_SIZE
	.align		4
.L_73:
        /*0074*/ 	.byte	0x03, 0x19
        /*0076*/ 	.short	0x0020


	//----- nvinfo : EIATTR_PARAM_CBANK
	.align		4
        /*0078*/ 	.byte	0x04, 0x0a
        /*007a*/ 	.short	(.L_75 - .L_74)
	.align		4
.L_74:
        /*007c*/ 	.word	index@(.nv.constant0._Z15fft_butterfliesPyyyy)
        /*0080*/ 	.short	0x0380
        /*0082*/ 	.short	0x0020


	//----- nvinfo : EIATTR_SW_WAR
	.align		4
.L_75:
        /*0084*/ 	.byte	0x04, 0x36
        /*0086*/ 	.short	(.L_77 - .L_76)
.L_76:
        /*0088*/ 	.word	0x00000008
.L_77:


//--------------------- .nv.info._Z12bit_reversalPyyy --------------------------
	.section	.nv.info._Z12bit_reversalPyyy,"",@"SHT_CUDA_INFO"
	.sectionflags	@""
	.align	4


	//----- nvinfo : EIATTR_CUDA_API_VERSION
	.align		4
        /*0000*/ 	.byte	0x04, 0x37
        /*0002*/ 	.short	(.L_79 - .L_78)
.L_78:
        /*0004*/ 	.word	0x00000082


	//----- nvinfo : EIATTR_KPARAM_INFO
	.align		4
.L_79:
        /*0008*/ 	.byte	0x04, 0x17
        /*000a*/ 	.short	(.L_81 - .L_80)
.L_80:
        /*000c*/ 	.word	0x00000000
        /*0010*/ 	.short	0x0002
        /*0012*/ 	.short	0x0010
        /*0014*/ 	.byte	0x00, 0xf0, 0x21, 0x00


	//----- nvinfo : EIATTR_KPARAM_INFO
	.align		4
.L_81:
        /*0018*/ 	.byte	0x04, 0x17
        /*001a*/ 	.short	(.L_83 - .L_82)
.L_82:
        /*001c*/ 	.word	0x00000000
        /*0020*/ 	.short	0x0001
        /*0022*/ 	.short	0x0008
        /*0024*/ 	.byte	0x00, 0xf0, 0x21, 0x00


	//----- nvinfo : EIATTR_KPARAM_INFO
	.align		4
.L_83:
        /*0028*/ 	.byte	0x04, 0x17
        /*002a*/ 	.short	(.L_85 - .L_84)
.L_84:
        /*002c*/ 	.word	0x00000000
        /*0030*/ 	.short	0x0000
        /*0032*/ 	.short	0x0000
        /*0034*/ 	.byte	0x00, 0xf5, 0x21, 0x00


	//----- nvinfo : EIATTR_SPARSE_MMA_MASK
	.align		4
.L_85:
        /*0038*/ 	.byte	0x03, 0x50
        /*003a*/ 	.short	0x0000


	//----- nvinfo : EIATTR_MAXREG_COUNT
	.align		4
        /*003c*/ 	.byte	0x03, 0x1b
        /*003e*/ 	.short	0x00ff


	//----- nvinfo : EIATTR_MERCURY_ISA_VERSION
	.align		4
        /*0040*/ 	.byte	0x03, 0x5f
        /*0042*/ 	.short	0x0101


	//----- nvinfo : EIATTR_VRC_CTA_INIT_COUNT
	.align		4
        /*0044*/ 	.byte	0x02, 0x4a
	.zero		1
	.zero		1


	//----- nvinfo : EIATTR_EXIT_INSTR_OFFSETS
	.align		4
        /*0048*/ 	.byte	0x04, 0x1c
        /*004a*/ 	.short	(.L_87 - .L_86)


	//   ....[0]....
.L_86:
        /*004c*/ 	.word	0x00000080


	//   ....[1]....
        /*0050*/ 	.word	0x00000280


	//----- nvinfo : EIATTR_CRS_STACK_SIZE
	.align		4
.L_87:
        /*0054*/ 	.byte	0x04, 0x1e
        /*0056*/ 	.short	(.L_89 - .L_88)
.L_88:
        /*0058*/ 	.word	0x00000000


	//----- nvinfo : EIATTR_CBANK_PARAM_SIZE
	.align		4
.L_89:
        /*005c*/ 	.byte	0x03, 0x19
        /*005e*/ 	.short	0x0018


	//----- nvinfo : EIATTR_PARAM_CBANK
	.align		4
        /*0060*/ 	.byte	0x04, 0x0a
        /*0062*/ 	.short	(.L_91 - .L_90)
	.align		4
.L_90:
        /*0064*/ 	.word	index@(.nv.constant0._Z12bit_reversalPyyy)
        /*0068*/ 	.short	0x0380
        /*006a*/ 	.short	0x0018


	//----- nvinfo : EIATTR_SW_WAR
	.align		4
.L_91:
        /*006c*/ 	.byte	0x04, 0x36
        /*006e*/ 	.short	(.L_93 - .L_92)
.L_92:
        /*0070*/ 	.word	0x00000008
.L_93:


//--------------------- .nv.callgraph             --------------------------
	.section	.nv.callgraph,"",@"SHT_CUDA_CALLGRAPH"
	.align	4
	.sectionentsize	8
	.align		4
        /*0000*/ 	.word	0x00000000
	.align		4
        /*0004*/ 	.word	0xffffffff
	.align		4
        /*0008*/ 	.word	0x00000000
	.align		4
        /*000c*/ 	.word	0xfffffffe
	.align		4
        /*0010*/ 	.word	0x00000000
	.align		4
        /*0014*/ 	.word	0xfffffffd
	.align		4
        /*0018*/ 	.word	0x00000000
	.align		4
        /*001c*/ 	.word	0xfffffffc


//--------------------- .text._Z16multiply_vectorsPyS_S_y --------------------------
	.section	.text._Z16multiply_vectorsPyS_S_y,"ax",@progbits
	.align	128
        .global         _Z16multiply_vectorsPyS_S_y
        .type           _Z16multiply_vectorsPyS_S_y,@function
        .size           _Z16multiply_vectorsPyS_S_y,(.L_x_14 - _Z16multiply_vectorsPyS_S_y)
        .other          _Z16multiply_vectorsPyS_S_y,@"STO_CUDA_ENTRY STV_DEFAULT"
_Z16multiply_vectorsPyS_S_y:
.text._Z16multiply_vectorsPyS_S_y:
[----:B------:R-:W-:Y:S01]  /*0000*/  LDC R1, c[0x0][0x37c] ;  /* 0x0000df00ff017b82 */ /* 0x000fe20000000800 */
[----:B------:R-:W0:Y:S07]  /*0010*/  S2R R3, SR_TID.X ;  /* 0x0000000000037919 */ /* 0x000e2e0000002100 */
[----:B------:R-:W0:Y:S01]  /*0020*/  S2UR UR4, SR_CTAID.X ;  /* 0x00000000000479c3 */ /* 0x000e220000002500 */
[----:B------:R-:W1:Y:S07]  /*0030*/  LDCU.64 UR8, c[0x0][0x398] ;  /* 0x00007300ff0877ac */ /* 0x000e6e0008000a00 */
[----:B------:R-:W0:Y:S02]  /*0040*/  LDC R2, c[0x0][0x360] ;  /* 0x0000d800ff027b82 */ /* 0x000e240000000800 */
[----:B0-----:R-:W-:-:S05]  /*0050*/  IMAD R3, R2, UR4, R3 ;  /* 0x0000000402037c24 */ /* 0x001fca000f8e0203 */
[----:B-1----:R-:W-:-:S04]  /*0060*/  ISETP.GE.U32.AND P0, PT, R3, UR8, PT ;  /* 0x0000000803007c0c */ /* 0x002fc8000bf06070 */
[----:B------:R-:W-:-:S13]  /*0070*/  ISETP.GE.U32.AND.EX P0, PT, RZ, UR9, PT, P0 ;  /* 0x00000009ff007c0c */ /* 0x000fda000bf06100 */
[----:B------:R-:W-:Y:S05]  /*0080*/  @P0 EXIT ;  /* 0x000000000000094d */ /* 0x000fea0003800000 */
[----:B------:R-:W0:Y:S01]  /*0090*/  LDCU UR4, c[0x0][0x370] ;  /* 0x00006e00ff0477ac */ /* 0x000e220008000800 */
[----:B------:R-:W-:Y:S01]  /*00a0*/  IMAD.MOV.U32 R0, RZ, RZ, RZ ;  /* 0x000000ffff007224 */ /* 0x000fe200078e00ff */
[----:B------:R-:W1:Y:S01]  /*00b0*/  LDCU.64 UR6, c[0x0][0x358] ;  /* 0x00006b00ff0677ac */ /* 0x000e620008000a00 */
[----:B------:R-:W2:Y:S01]  /*00c0*/  LDCU.64 UR10, c[0x0][0x390] ;  /* 0x00007200ff0a77ac */ /* 0x000ea20008000a00 */
[----:B------:R-:W3:Y:S01]  /*00d0*/  LDCU.128 UR12, c[0x0][0x380] ;  /* 0x00007000ff0c77ac */ /* 0x000ee20008000c00 */
[----:B0-----:R-:W-:-:S07]  /*00e0*/  IMAD R2, R2, UR4, RZ ;  /* 0x0000000402027c24 */ /* 0x001fce000f8e02ff */
.L_x_0:
[C---:B0-----:R-:W-:Y:S01]  /*00f0*/  IMAD.SHL.U32 R6, R3.reuse, 0x8, RZ ;  /* 0x0000000803067824 */ /* 0x041fe200078e00ff */
[----:B------:R-:W-:-:S04]  /*0100*/  SHF.L.U64.HI R7, R3, 0x3, R0 ;  /* 0x0000000303077819 */ /* 0x000fc80000010200 */
[C---:B---3--:R-:W-:Y:S02]  /*0110*/  IADD3 R8, P0, PT, R6.reuse, UR12, RZ ;  /* 0x0000000c06087c10 */ /* 0x048fe4000ff1e0ff */
[----:B------:R-:W-:Y:S02]  /*0120*/  IADD3 R10, P1, PT, R6, UR14, RZ ;  /* 0x0000000e060a7c10 */ /* 0x000fe4000ff3e0ff */
[C---:B------:R-:W-:Y:S02]  /*0130*/  IADD3.X R9, PT, PT, R7.reuse, UR13, RZ, P0, !PT ;  /* 0x0000000d07097c10 */ /* 0x040fe400087fe4ff */
[----:B------:R-:W-:-:S04]  /*0140*/  IADD3.X R11, PT, PT, R7, UR15, RZ, P1, !PT ;  /* 0x0000000f070b7c10 */ /* 0x000fc80008ffe4ff */
[----:B-1----:R-:W3:Y:S04]  /*0150*/  LDG.E.64 R8, desc[UR6][R8.64] ;  /* 0x0000000608087981 */ /* 0x002ee8000c1e1b00 */
[----:B------:R-:W3:Y:S02]  /*0160*/  LDG.E.64 R10, desc[UR6][R10.64] ;  /* 0x000000060a0a7981 */ /* 0x000ee4000c1e1b00 */
[-C--:B---3--:R-:W-:Y:S02]  /*0170*/  IMAD R13, R11, R8.reuse, RZ ;  /* 0x000000080b0d7224 */ /* 0x088fe400078e02ff */
[----:B------:R-:W-:-:S04]  /*0180*/  IMAD.WIDE.U32 R4, R10, R8, RZ ;  /* 0x000000080a047225 */ /* 0x000fc800078e00ff */
[----:B------:R-:W-:-:S04]  /*0190*/  IMAD R13, R9, R10, R13 ;  /* 0x0000000a090d7224 */ /* 0x000fc800078e020d */
[----:B------:R-:W-:-:S04]  /*01a0*/  IMAD.IADD R5, R5, 0x1, R13 ;  /* 0x0000000105057824 */ /* 0x000fc800078e020d */
[----:B------:R-:W-:-:S04]  /*01b0*/  IMAD.WIDE.U32 R12, R5, -0x71a0f35b, RZ ;  /* 0x8e5f0ca5050c7825 */ /* 0x000fc800078e00ff */
[----:B------:R-:W-:-:S04]  /*01c0*/  IMAD.WIDE.U32 R14, P0, R4, 0x176e211f, R12 ;  /* 0x176e211f040e7825 */ /* 0x000fc8000780000c */
[----:B------:R-:W-:Y:S01]  /*01d0*/  IMAD.WIDE.U32 R12, R4, -0x71a0f35b, RZ ;  /* 0x8e5f0ca5040c7825 */ /* 0x000fe200078e00ff */
[----:B------:R-:W-:-:S03]  /*01e0*/  IADD3.X R17, PT, PT, RZ, RZ, RZ, P0, !PT ;  /* 0x000000ffff117210 */ /* 0x000fc600007fe4ff */
[----:B------:R-:W-:Y:S01]  /*01f0*/  IMAD.MOV.U32 R16, RZ, RZ, R15 ;  /* 0x000000ffff107224 */ /* 0x000fe200078e000f */
[----:B------:R-:W-:-:S05]  /*0200*/  IADD3 RZ, P0, PT, R13, R14, RZ ;  /* 0x0000000e0dff7210 */ /* 0x000fca0007f1e0ff */
[----:B------:R-:W-:Y:S01]  /*0210*/  IMAD.WIDE.U32.X R8, R5, 0x176e211f, R16, P0 ;  /* 0x176e211f05087825 */ /* 0x000fe200000e0410 */
[----:B--2---:R-:W-:-:S04]  /*0220*/  IADD3 R6, P0, PT, R6, UR10, RZ ;  /* 0x0000000a06067c10 */ /* 0x004fc8000ff1e0ff */
[--C-:B------:R-:W-:Y:S02]  /*0230*/  SHF.R.U64 R11, R8, 0x13, R9.reuse ;  /* 0x00000013080b7819 */ /* 0x100fe40000001209 */
[----:B------:R-:W-:Y:S02]  /*0240*/  SHF.R.U32.HI R8, RZ, 0x13, R9 ;  /* 0x00000013ff087819 */ /* 0x000fe40000011609 */
[----:B------:R-:W-:Y:S01]  /*0250*/  IADD3.X R7, PT, PT, R7, UR11, RZ, P0, !PT ;  /* 0x0000000b07077c10 */ /* 0x000fe200087fe4ff */
[----:B------:R-:W-:Y:S01]  /*0260*/  IMAD.WIDE.U32 R4, R11, -0x576899, R4 ;  /* 0xffa897670b047825 */ /* 0x000fe200078e0004 */
[----:B------:R-:W-:-:S03]  /*0270*/  IADD3 R3, P0, PT, R2, R3, RZ ;  /* 0x0000000302037210 */ /* 0x000fc60007f1e0ff */
[----:B------:R-:W-:Y:S01]  /*0280*/  IMAD R8, R8, -0x576899, RZ ;  /* 0xffa8976708087824 */ /* 0x000fe200078e02ff */
[----:B------:R-:W-:Y:S02]  /*0290*/  IADD3.X R0, PT, PT, RZ, R0, RZ, P0, !PT ;  /* 0x00000000ff007210 */ /* 0x000fe400007fe4ff */
[----:B------:R-:W-:Y:S02]  /*02a0*/  ISETP.GE.U32.AND P0, PT, R3, UR8, PT ;  /* 0x0000000803007c0c */ /* 0x000fe4000bf06070 */
[----:B------:R-:W-:Y:S02]  /*02b0*/  IADD3 R5, PT, PT, R5, -R11, R8 ;  /* 0x8000000b05057210 */ /* 0x000fe40007ffe008 */
[----:B------:R-:W-:-:S03]  /*02c0*/  ISETP.GE.U32.AND.EX P0, PT, R0, UR9, PT, P0 ;  /* 0x0000000900007c0c */ /* 0x000fc6000bf06100 */
[----:B------:R0:W-:Y:S10]  /*02d0*/  STG.E.64 desc[UR6][R6.64], R4 ;  /* 0x0000000406007986 */ /* 0x0001f4000c101b06 */
[----:B------:R-:W-:Y:S05]  /*02e0*/  @!P0 BRA `(.L_x_0) ;  /* 0xfffffffc00808947 */ /* 0x000fea000383ffff */
[----:B------:R-:W-:Y:S05]  /*02f0*/  EXIT ;  /* 0x000000000000794d */ /* 0x000fea0003800000 */
.L_x_1:
[----:B------:R-:W-:-:S00]  /*0300*/  BRA `(.L_x_1) ;  /* 0xfffffffc00fc7947 */ /* 0x000fc0000383ffff */
[----:B------:R-:W-:-:S00]  /*0310*/  NOP ;  /* 0x0000000000007918 */ /* 0x000fc00000000000 */
        /* <DEDUP_REMOVED lines=14> */
.L_x_14:


//--------------------- .text._Z17invert_fft_resultPyyy --------------------------
	.section	.text._Z17invert_fft_resultPyyy,"ax",@progbits
	.align	128
        .global         _Z17invert_fft_resultPyyy
        .type           _Z17invert_fft_resultPyyy,@function
        .size           _Z17invert_fft_resultPyyy,(.L_x_15 - _Z17invert_fft_resultPyyy)
        .other          _Z17invert_fft_resultPyyy,@"STO_CUDA_ENTRY STV_DEFAULT"
_Z17invert_fft_resultPyyy:
.text._Z17invert_fft_resultPyyy:
        /* <DEDUP_REMOVED lines=10> */
[----:B------:R-:W-:Y:S01]  /*00a0*/  HFMA2 R0, -RZ, RZ, 0, 0 ;  /* 0x00000000ff007431 */ /* 0x000fe200000001ff */
[----:B------:R-:W-:Y:S01]  /*00b0*/  MOV R9, R4 ;  /* 0x0000000400097202 */ /* 0x000fe20000000f00 */
[----:B------:R-:W1:Y:S01]  /*00c0*/  LDCU.64 UR6, c[0x0][0x358] ;  /* 0x00006b00ff0677ac */ /* 0x000e620008000a00 */
[----:B------:R-:W2:Y:S01]  /*00d0*/  LDCU.64 UR10, c[0x0][0x380] ;  /* 0x00007000ff0a77ac */ /* 0x000ea20008000a00 */
[----:B------:R-:W3:Y:S01]  /*00e0*/  LDCU.64 UR12, c[0x0][0x390] ;  /* 0x00007200ff0c77ac */ /* 0x000ee20008000a00 */
[----:B0-----:R-:W-:-:S07]  /*00f0*/  IMAD R5, R5, UR4, RZ ;  /* 0x0000000405057c24 */ /* 0x001fce000f8e02ff */
.L_x_2:
[----:B0-2---:R-:W-:-:S04]  /*0100*/  LEA R2, P0, R9, UR10, 0x3 ;  /* 0x0000000a09027c11 */ /* 0x005fc8000f8018ff */
[----:B------:R-:W-:-:S05]  /*0110*/  LEA.HI.X R3, R9, UR11, R0, 0x3, P0 ;  /* 0x0000000b09037c11 */ /* 0x000fca00080f1c00 */
[----:B-1----:R-:W3:Y:S02]  /*0120*/  LDG.E.64 R8, desc[UR6][R2.64] ;  /* 0x0000000602087981 */ /* 0x002ee4000c1e1b00 */
[----:B---3--:R-:W-:Y:S02]  /*0130*/  IMAD R9, R9, UR12, RZ ;  /* 0x0000000c09097c24 */ /* 0x008fe4000f8e02ff */
[----:B------:R-:W-:-:S04]  /*0140*/  IMAD.WIDE.U32 R6, R8, UR12, RZ ;  /* 0x0000000c08067c25 */ /* 0x000fc8000f8e00ff */
[----:B------:R-:W-:-:S04]  /*0150*/  IMAD R9, R8, UR13, R9 ;  /* 0x0000000d08097c24 */ /* 0x000fc8000f8e0209 */
[----:B------:R-:W-:-:S04]  /*0160*/  IMAD.IADD R7, R7, 0x1, R9 ;  /* 0x0000000107077824 */ /* 0x000fc800078e0209 */
[----:B------:R-:W-:-:S04]  /*0170*/  IMAD.WIDE.U32 R8, R7, -0x71a0f35b, RZ ;  /* 0x8e5f0ca507087825 */ /* 0x000fc800078e00ff */
[----:B------:R-:W-:-:S04]  /*0180*/  IMAD.WIDE.U32 R10, P0, R6, 0x176e211f, R8 ;  /* 0x176e211f060a7825 */ /* 0x000fc80007800008 */
[----:B------:R-:W-:Y:S01]  /*0190*/  IMAD.WIDE.U32 R8, R6, -0x71a0f35b, RZ ;  /* 0x8e5f0ca506087825 */ /* 0x000fe200078e00ff */
[----:B------:R-:W-:-:S03]  /*01a0*/  IADD3.X R13, PT, PT, RZ, RZ, RZ, P0, !PT ;  /* 0x000000ffff0d7210 */ /* 0x000fc600007fe4ff */
[----:B------:R-:W-:Y:S01]  /*01b0*/  IMAD.MOV.U32 R12, RZ, RZ, R11 ;  /* 0x000000ffff0c7224 */ /* 0x000fe200078e000b */
[----:B------:R-:W-:-:S05]  /*01c0*/  IADD3 RZ, P0, PT, R9, R10, RZ ;  /* 0x0000000a09ff7210 */ /* 0x000fca0007f1e0ff */
[----:B------:R-:W-:-:S05]  /*01d0*/  IMAD.WIDE.U32.X R8, R7, 0x176e211f, R12, P0 ;  /* 0x176e211f07087825 */ /* 0x000fca00000e040c */
[--C-:B------:R-:W-:Y:S02]  /*01e0*/  SHF.R.U64 R11, R8, 0x13, R9.reuse ;  /* 0x00000013080b7819 */ /* 0x100fe40000001209 */
[----:B------:R-:W-:Y:S02]  /*01f0*/  SHF.R.U32.HI R8, RZ, 0x13, R9 ;  /* 0x00000013ff087819 */ /* 0x000fe40000011609 */
[----:B------:R-:W-:Y:S01]  /*0200*/  IADD3 R9, PT, PT, R5, R4, RZ ;  /* 0x0000000405097210 */ /* 0x000fe20007ffe0ff */
[----:B------:R-:W-:-:S03]  /*0210*/  IMAD.WIDE.U32 R6, R11, -0x576899, R6 ;  /* 0xffa897670b067825 */ /* 0x000fc600078e0006 */
[----:B------:R-:W-:Y:S01]  /*0220*/  ISETP.GE.U32.AND P0, PT, R9, UR8, PT ;  /* 0x0000000809007c0c */ /* 0x000fe2000bf06070 */
[----:B------:R-:W-:Y:S02]  /*0230*/  IMAD R8, R8, -0x576899, RZ ;  /* 0xffa8976708087824 */ /* 0x000fe400078e02ff */
[----:B------:R-:W-:Y:S01]  /*0240*/  IMAD.MOV.U32 R4, RZ, RZ, R9 ;  /* 0x000000ffff047224 */ /* 0x000fe200078e0009 */
[----:B------:R-:W-:Y:S02]  /*0250*/  ISETP.GE.U32.AND.EX P0, PT, RZ, UR9, PT, P0 ;  /* 0x00000009ff007c0c */ /* 0x000fe4000bf06100 */
[----:B------:R-:W-:-:S05]  /*0260*/  IADD3 R7, PT, PT, R7, -R11, R8 ;  /* 0x8000000b07077210 */ /* 0x000fca0007ffe008 */
[----:B------:R0:W-:Y:S06]  /*0270*/  STG.E.64 desc[UR6][R2.64], R6 ;  /* 0x0000000602007986 */ /* 0x0001ec000c101b06 */
[----:B------:R-:W-:Y:S05]  /*0280*/  @!P0 BRA `(.L_x_2) ;  /* 0xfffffffc009c8947 */ /* 0x000fea000383ffff */
[----:B------:R-:W-:Y:S05]  /*0290*/  EXIT ;  /* 0x000000000000794d */ /* 0x000fea0003800000 */
.L_x_3:
        /* <DEDUP_REMOVED lines=14> */
.L_x_15:


//--------------------- .text._Z15fft_butterfliesPyyyy --------------------------
	.section	.text._Z15fft_butterfliesPyyyy,"ax",@progbits
	.align	128
        .global         _Z15fft_butterfliesPyyyy
        .type           _Z15fft_butterfliesPyyyy,@function
        .size           _Z15fft_butterfliesPyyyy,(.L_x_13 - _Z15fft_butterfliesPyyyy)
        .other          _Z15fft_butterfliesPyyyy,@"STO_CUDA_ENTRY STV_DEFAULT"
_Z15fft_butterfliesPyyyy:
.text._Z15fft_butterfliesPyyyy:
        /* <DEDUP_REMOVED lines=9> */
[----:B------:R-:W0:Y:S02]  /*0090*/  LDC.64 R2, c[0x0][0x390] ;  /* 0x0000e400ff027b82 */ /* 0x000e240000000a00 */
[----:B0-----:R-:W-:-:S04]  /*00a0*/  ISETP.GE.U32.AND P0, PT, R2, 0x2, PT ;  /* 0x000000020200780c */ /* 0x001fc80003f06070 */
[----:B------:R-:W-:-:S13]  /*00b0*/  ISETP.GE.U32.AND.EX P0, PT, R3, RZ, PT, P0 ;  /* 0x000000ff0300720c */ /* 0x000fda0003f06100 */
[----:B------:R-:W-:Y:S05]  /*00c0*/  @!P0 EXIT ;  /* 0x000000000000894d */ /* 0x000fea0003800000 */
[----:B------:R-:W0:Y:S01]  /*00d0*/  LDCU UR4, c[0x0][0x370] ;  /* 0x00006e00ff0477ac */ /* 0x000e220008000800 */
[--C-:B------:R-:W-:Y:S01]  /*00e0*/  SHF.R.U64 R0, R2, 0x1, R3.reuse ;  /* 0x0000000102007819 */ /* 0x100fe20000001203 */
[----:B------:R-:W-:Y:S01]  /*00f0*/  IMAD.MOV.U32 R12, RZ, RZ, R4 ;  /* 0x000000ffff0c7224 */ /* 0x000fe200078e0004 */
[----:B------:R-:W-:Y:S01]  /*0100*/  SHF.R.U32.HI R3, RZ, 0x1, R3 ;  /* 0x00000001ff037819 */ /* 0x000fe20000011603 */
[----:B------:R-:W1:Y:S01]  /*0110*/  LDCU.64 UR12, c[0x0][0x358] ;  /* 0x00006b00ff0c77ac */ /* 0x000e620008000a00 */
[C---:B------:R-:W-:Y:S02]  /*0120*/  IADD3 R2, P0, PT, R0.reuse, -0x1, RZ ;  /* 0xffffffff00027810 */ /* 0x040fe40007f1e0ff */
[----:B------:R-:W-:Y:S02]  /*0130*/  LOP3.LUT R6, R0, 0x3, RZ, 0xc0, !PT ;  /* 0x0000000300067812 */ /* 0x000fe400078ec0ff */
[----:B------:R-:W-:Y:S01]  /*0140*/  IADD3.X R7, PT, PT, R3, -0x1, RZ, P0, !PT ;  /* 0xffffffff03077810 */ /* 0x000fe200007fe4ff */
[----:B0-----:R-:W-:Y:S01]  /*0150*/  IMAD R5, R5, UR4, RZ ;  /* 0x0000000405057c24 */ /* 0x001fe2000f8e02ff */
[----:B------:R-:W-:-:S07]  /*0160*/  UMOV UR4, URZ ;  /* 0x000000ff00047c82 */ /* 0x000fce0008000000 */
.L_x_9:
[----:B0-----:R-:W0:Y:S02]  /*0170*/  LDCU UR5, c[0x0][0x394] ;  /* 0x00007280ff0577ac */ /* 0x001e240008000800 */
[----:B0-----:R-:W-:-:S09]  /*0180*/  UISETP.NE.U32.AND UP0, UPT, UR5, URZ, UPT ;  /* 0x000000ff0500728c */ /* 0x001fd2000bf05070 */
[----:B------:R-:W-:Y:S05]  /*0190*/  BRA.U UP0, `(.L_x_4) ;  /* 0x0000000100547547 */ /* 0x000fea000b800000 */
[----:B------:R-:W0:Y:S02]  /*01a0*/  LDCU UR5, c[0x0][0x390] ;  /* 0x00007200ff0577ac */ /* 0x000e240008000800 */
[----:B0-----:R-:W0:Y:S01]  /*01b0*/  I2F.U32.RP R10, UR5 ;  /* 0x00000005000a7d06 */ /* 0x001e220008209000 */
[----:B------:R-:W-:-:S07]  /*01c0*/  ISETP.NE.U32.AND P1, PT, RZ, UR5, PT ;  /* 0x00000005ff007c0c */ /* 0x000fce000bf25070 */
[----:B0-----:R-:W0:Y:S02]  /*01d0*/  MUFU.RCP R10, R10 ;  /* 0x0000000a000a7308 */ /* 0x001e240000001000 */
[----:B0-----:R-:W-:-:S06]  /*01e0*/  VIADD R8, R10, 0xffffffe ;  /* 0x0ffffffe0a087836 */ /* 0x001fcc0000000000 */
[----:B------:R0:W2:Y:S02]  /*01f0*/  F2I.FTZ.U32.TRUNC.NTZ R9, R8 ;  /* 0x0000000800097305 */ /* 0x0000a4000021f000 */
[----:B0-----:R-:W-:Y:S02]  /*0200*/  HFMA2 R8, -RZ, RZ, 0, 0 ;  /* 0x00000000ff087431 */ /* 0x001fe400000001ff */
[----:B--2---:R-:W-:-:S04]  /*0210*/  IMAD.MOV R11, RZ, RZ, -R9 ;  /* 0x000000ffff0b7224 */ /* 0x004fc800078e0a09 */
[----:B------:R-:W-:-:S04]  /*0220*/  IMAD R11, R11, UR5, RZ ;  /* 0x000000050b0b7c24 */ /* 0x000fc8000f8e02ff */
[----:B------:R-:W-:-:S06]  /*0230*/  IMAD.HI.U32 R9, R9, R11, R8 ;  /* 0x0000000b09097227 */ /* 0x000fcc00078e0008 */
[----:B------:R-:W-:-:S04]  /*0240*/  IMAD.HI.U32 R9, R9, R12, RZ ;  /* 0x0000000c09097227 */ /* 0x000fc800078e00ff */
[----:B------:R-:W-:-:S04]  /*0250*/  IMAD.MOV R9, RZ, RZ, -R9 ;  /* 0x000000ffff097224 */ /* 0x000fc800078e0a09 */
[----:B------:R-:W-:-:S05]  /*0260*/  IMAD R9, R9, UR5, R12 ;  /* 0x0000000509097c24 */ /* 0x000fca000f8e020c */
[----:B------:R-:W-:-:S13]  /*0270*/  ISETP.GE.U32.AND P0, PT, R9, UR5, PT ;  /* 0x0000000509007c0c */ /* 0x000fda000bf06070 */
[----:B------:R-:W-:-:S05]  /*0280*/  @P0 VIADD R9, R9, -UR5 ;  /* 0x8000000509090c36 */ /* 0x000fca0008000000 */
[----:B------:R-:W-:-:S13]  /*0290*/  ISETP.GE.U32.AND P0, PT, R9, UR5, PT ;  /* 0x0000000509007c0c */ /* 0x000fda000bf06070 */
[----:B------:R-:W-:Y:S01]  /*02a0*/  @P0 VIADD R9, R9, -UR5 ;  /* 0x8000000509090c36 */ /* 0x000fe20008000000 */
[----:B------:R-:W-:-:S04]  /*02b0*/  @!P1 LOP3.LUT R9, RZ, UR5, RZ, 0x33, !PT ;  /* 0x00000005ff099c12 */ /* 0x000fc8000f8e33ff */
[----:B------:R-:W-:-:S04]  /*02c0*/  ISETP.NE.U32.AND P0, PT, R9, RZ, PT ;  /* 0x000000ff0900720c */ /* 0x000fc80003f05070 */
[----:B------:R-:W-:Y:S01]  /*02d0*/  ISETP.NE.AND.EX P0, PT, RZ, RZ, PT, P0 ;  /* 0x000000ffff00720c */ /* 0x000fe20003f05300 */
[----:B------:R-:W-:-:S12]  /*02e0*/  BRA `(.L_x_5) ;  /* 0x0000000000147947 */ /* 0x000fd80003800000 */
.L_x_4:
[----:B------:R-:W-:Y:S02]  /*02f0*/  MOV R13, UR4 ;  /* 0x00000004000d7c02 */ /* 0x000fe40008000f00 */
[----:B------:R-:W-:-:S07]  /*0300*/  MOV R14, 0x320 ;  /* 0x00000320000e7802 */ /* 0x000fce0000000f00 */
[----:B-1----:R-:W-:Y:S05]  /*0310*/  CALL.REL.NOINC `($__internal_0_$__cuda_sm20_rem_u64) ;  /* 0x0000001c00707944 */ /* 0x002fea0003c00000 */
[----:B------:R-:W-:-:S04]  /*0320*/  ISETP.NE.U32.AND P0, PT, R8, RZ, PT ;  /* 0x000000ff0800720c */ /* 0x000fc80003f05070 */
[----:B------:R-:W-:-:S13]  /*0330*/  ISETP.NE.AND.EX P0, PT, R9, RZ, PT, P0 ;  /* 0x000000ff0900720c */ /* 0x000fda0003f05300 */
.L_x_5:
[----:B-1----:R-:W-:Y:S05]  /*0340*/  @P0 EXIT ;  /* 0x000000000000094d */ /* 0x002fea0003800000 */
[----:B------:R-:W-:Y:S01]  /*0350*/  ISETP.GE.U32.AND P0, PT, R2, 0x3, PT ;  /* 0x000000030200780c */ /* 0x000fe20003f06070 */
[----:B------:R-:W-:Y:S01]  /*0360*/  UMOV UR8, 0x1 ;  /* 0x0000000100087882 */ /* 0x000fe20000000000 */
[----:B------:R-:W-:Y:S01]  /*0370*/  UMOV UR6, URZ ;  /* 0x000000ff00067c82 */ /* 0x000fe20008000000 */
[----:B------:R-:W-:Y:S01]  /*0380*/  UMOV UR5, URZ ;  /* 0x000000ff00057c82 */ /* 0x000fe20008000000 */
[----:B------:R-:W-:-:S13]  /*0390*/  ISETP.GE.U32.AND.EX P0, PT, R7, RZ, PT, P0 ;  /* 0x000000ff0700720c */ /* 0x000fda0003f06100 */
[----:B------:R-:W-:Y:S05]  /*03a0*/  @!P0 BRA `(.L_x_6) ;  /* 0x0000001000408947 */ /* 0x000fea0003800000 */
[----:B------:R-:W-:Y:S01]  /*03b0*/  LOP3.LUT R26, R0, 0xfffffffc, RZ, 0xc0, !PT ;  /* 0xfffffffc001a7812 */ /* 0x000fe200078ec0ff */
[----:B------:R-:W-:Y:S01]  /*03c0*/  IMAD.MOV.U32 R25, RZ, RZ, R4 ;  /* 0x000000ffff197224 */ /* 0x000fe200078e0004 */
[----:B------:R-:W-:Y:S01]  /*03d0*/  LOP3.LUT R24, R3, 0x7fffffff, RZ, 0xc0, !PT ;  /* 0x7fffffff03187812 */ /* 0x000fe200078ec0ff */
[----:B------:R-:W0:Y:S01]  /*03e0*/  LDCU.64 UR14, c[0x0][0x380] ;  /* 0x00007000ff0e77ac */ /* 0x000e220008000a00 */
[----:B------:R-:W1:Y:S01]  /*03f0*/  LDCU.64 UR16, c[0x0][0x398] ;  /* 0x00007300ff1077ac */ /* 0x000e620008000a00 */
[----:B------:R-:W-:Y:S01]  /*0400*/  UMOV UR8, 0x1 ;  /* 0x0000000100087882 */ /* 0x000fe20000000000 */
[----:B------:R-:W-:Y:S01]  /*0410*/  UMOV UR6, URZ ;  /* 0x000000ff00067c82 */ /* 0x000fe20008000000 */
[----:B------:R-:W-:-:S05]  /*0420*/  UMOV UR5, 0x1 ;  /* 0x0000000100057882 */ /* 0x000fca0000000000 */
.L_x_7:
[----:B------:R-:W-:-:S05]  /*0430*/  IADD3 R8, P0, PT, R25, R0, RZ ;  /* 0x0000000019087210 */ /* 0x000fca0007f1e0ff */
[----:B------:R-:W-:Y:S01]  /*0440*/  IMAD.X R9, RZ, RZ, R3, P0 ;  /* 0x000000ffff097224 */ /* 0x000fe200000e0603 */
[----:B0-----:R-:W-:-:S04]  /*0450*/  LEA R10, P0, R8, UR14, 0x3 ;  /* 0x0000000e080a7c11 */ /* 0x001fc8000f8018ff */
[----:B------:R-:W-:Y:S02]  /*0460*/  LEA.HI.X R11, R8, UR15, R9, 0x3, P0 ;  /* 0x0000000f080b7c11 */ /* 0x000fe400080f1c09 */
[----:B------:R-:W0:Y:S03]  /*0470*/  LDC.64 R8, c[0x0][0x380] ;  /* 0x0000e000ff087b82 */ /* 0x000e260000000a00 */
[----:B------:R-:W2:Y:S01]  /*0480*/  LDG.E.64 R14, desc[UR12][R10.64] ;  /* 0x0000000c0a0e7981 */ /* 0x000ea2000c1e1b00 */
[----:B0-----:R-:W-:-:S05]  /*0490*/  IMAD.WIDE.U32 R12, R25, 0x8, R8 ;  /* 0x00000008190c7825 */ /* 0x001fca00078e0008 */
[----:B------:R-:W3:Y:S01]  /*04a0*/  LDG.E.64 R22, desc[UR12][R12.64] ;  /* 0x0000000c0c167981 */ /* 0x000ee2000c1e1b00 */
[----:B--2---:R-:W-:Y:S02]  /*04b0*/  IMAD R15, R15, UR8, RZ ;  /* 0x000000080f0f7c24 */ /* 0x004fe4000f8e02ff */
[----:B------:R-:W-:-:S04]  /*04c0*/  IMAD.WIDE.U32 R20, R14, UR8, RZ ;  /* 0x000000080e147c25 */ /* 0x000fc8000f8e00ff */
[----:B------:R-:W-:-:S04]  /*04d0*/  IMAD R15, R14, UR6, R15 ;  /* 0x000000060e0f7c24 */ /* 0x000fc8000f8e020f */
[----:B------:R-:W-:Y:S02]  /*04e0*/  IMAD.IADD R21, R21, 0x1, R15 ;  /* 0x0000000115157824 */ /* 0x000fe400078e020f */
[----:B------:R-:W-:-:S04]  /*04f0*/  IMAD.WIDE.U32 R14, R20, -0x71a0f35b, RZ ;  /* 0x8e5f0ca5140e7825 */ /* 0x000fc800078e00ff */
[----:B------:R-:W-:-:S04]  /*0500*/  IMAD.WIDE.U32 R16, R21, -0x71a0f35b, RZ ;  /* 0x8e5f0ca515107825 */ /* 0x000fc800078e00ff */
[----:B------:R-:W-:-:S04]  /*0510*/  IMAD.WIDE.U32 R16, P0, R20, 0x176e211f, R16 ;  /* 0x176e211f14107825 */ /* 0x000fc80007800010 */
[----:B------:R-:W-:Y:S01]  /*0520*/  IMAD.MOV.U32 R14, RZ, RZ, R17 ;  /* 0x000000ffff0e7224 */ /* 0x000fe200078e0011 */
[----:B------:R-:W-:Y:S02]  /*0530*/  IADD3 RZ, P1, PT, R15, R16, RZ ;  /* 0x000000100fff7210 */ /* 0x000fe40007f3e0ff */
[----:B------:R-:W-:-:S03]  /*0540*/  IADD3.X R15, PT, PT, RZ, RZ, RZ, P0, !PT ;  /* 0x000000ffff0f7210 */ /* 0x000fc600007fe4ff */
[----:B------:R-:W-:-:S05]  /*0550*/  IMAD.WIDE.U32.X R14, R21, 0x176e211f, R14, P1 ;  /* 0x176e211f150e7825 */ /* 0x000fca00008e040e */
[--C-:B------:R-:W-:Y:S02]  /*0560*/  SHF.R.U64 R17, R14, 0x13, R15.reuse ;  /* 0x000000130e117819 */ /* 0x100fe4000000120f */
[----:B------:R-:W-:-:S03]  /*0570*/  SHF.R.U32.HI R14, RZ, 0x13, R15 ;  /* 0x00000013ff0e7819 */ /* 0x000fc6000001160f */
[----:B------:R-:W-:-:S04]  /*0580*/  IMAD.WIDE.U32 R20, R17, -0x576899, R20 ;  /* 0xffa8976711147825 */ /* 0x000fc800078e0014 */
[----:B------:R-:W-:-:S05]  /*0590*/  IMAD R14, R14, -0x576899, RZ ;  /* 0xffa897670e0e7824 */ /* 0x000fca00078e02ff */
[----:B------:R-:W-:Y:S02]  /*05a0*/  IADD3 R21, PT, PT, R21, -R17, R14 ;  /* 0x8000001115157210 */ /* 0x000fe40007ffe00e */
[----:B---3--:R-:W-:-:S05]  /*05b0*/  IADD3 R14, P0, PT, R22, R20, RZ ;  /* 0x00000014160e7210 */ /* 0x008fca0007f1e0ff */
[C---:B------:R-:W-:Y:S01]  /*05c0*/  IMAD.X R15, R23.reuse, 0x1, R21, P0 ;  /* 0x00000001170f7824 */ /* 0x040fe200000e0615 */
[-C--:B------:R-:W-:Y:S01]  /*05d0*/  ISETP.GE.U32.AND P0, PT, R22, R20.reuse, PT ;  /* 0x000000141600720c */ /* 0x080fe20003f06070 */
[----:B------:R-:W-:Y:S01]  /*05e0*/  IMAD.WIDE.U32 R18, R14, -0x71a0f35b, RZ ;  /* 0x8e5f0ca50e127825 */ /* 0x000fe200078e00ff */
[----:B------:R-:W-:Y:S02]  /*05f0*/  IADD3 R20, P2, PT, R22, -R20, RZ ;  /* 0x8000001416147210 */ /* 0x000fe40007f5e0ff */
[-C--:B------:R-:W-:Y:S01]  /*0600*/  ISETP.GE.U32.AND.EX P0, PT, R23, R21.reuse, PT, P0 ;  /* 0x000000151700720c */ /* 0x080fe20003f06100 */
[----:B------:R-:W-:Y:S01]  /*0610*/  IMAD.WIDE.U32 R16, R15, -0x71a0f35b, RZ ;  /* 0x8e5f0ca50f107825 */ /* 0x000fe200078e00ff */
[----:B------:R-:W-:Y:S02]  /*0620*/  IADD3.X R21, PT, PT, R23, ~R21, RZ, P2, !PT ;  /* 0x8000001517157210 */ /* 0x000fe400017fe4ff */
[----:B------:R-:W-:Y:S01]  /*0630*/  IADD3 R23, P2, PT, R20, 0x576899, RZ ;  /* 0x0057689914177810 */ /* 0x000fe20007f5e0ff */
[----:B------:R-:W-:-:S03]  /*0640*/  IMAD.WIDE.U32 R16, P3, R14, 0x176e211f, R16 ;  /* 0x176e211f0e107825 */ /* 0x000fc60007860010 */
[----:B------:R-:W-:Y:S01]  /*0650*/  SEL R20, R23, R20, !P0 ;  /* 0x0000001417147207 */ /* 0x000fe20004000000 */
[----:B------:R-:W-:Y:S01]  /*0660*/  IMAD.MOV.U32 R18, RZ, RZ, R17 ;  /* 0x000000ffff127224 */ /* 0x000fe200078e0011 */
[----:B------:R-:W-:Y:S01]  /*0670*/  IADD3 RZ, P1, PT, R19, R16, RZ ;  /* 0x0000001013ff7210 */ /* 0x000fe20007f3e0ff */
[----:B------:R-:W-:Y:S02]  /*0680*/  IMAD.X R19, RZ, RZ, RZ, P3 ;  /* 0x000000ffff137224 */ /* 0x000fe400018e06ff */
[----:B------:R-:W-:Y:S02]  /*0690*/  IMAD.X R16, RZ, RZ, R21, P2 ;  /* 0x000000ffff107224 */ /* 0x000fe400010e0615 */
[----:B------:R-:W-:-:S03]  /*06a0*/  IMAD.WIDE.U32.X R18, R15, 0x176e211f, R18, P1 ;  /* 0x176e211f0f127825 */ /* 0x000fc600008e0412 */
[----:B------:R-:W-:Y:S01]  /*06b0*/  SEL R21, R16, R21, !P0 ;  /* 0x0000001510157207 */ /* 0x000fe20004000000 */
[----:B------:R-:W-:Y:S01]  /*06c0*/  VIADD R23, R25, 0x1 ;  /* 0x0000000119177836 */ /* 0x000fe20000000000 */
[--C-:B------:R-:W-:Y:S02]  /*06d0*/  SHF.R.U64 R27, R18, 0x13, R19.reuse ;  /* 0x00000013121b7819 */ /* 0x100fe40000001213 */
[----:B------:R-:W-:Y:S02]  /*06e0*/  SHF.R.U32.HI R18, RZ, 0x13, R19 ;  /* 0x00000013ff127819 */ /* 0x000fe40000011613 */
[----:B------:R-:W-:Y:S01]  /*06f0*/  IADD3 R17, P0, PT, R23, R0, RZ ;  /* 0x0000000017117210 */ /* 0x000fe20007f1e0ff */
[----:B------:R-:W-:-:S04]  /*0700*/  IMAD.WIDE.U32 R14, R27, -0x576899, R14 ;  /* 0xffa897671b0e7825 */ /* 0x000fc800078e000e */
[----:B------:R-:W-:Y:S01]  /*0710*/  IMAD R19, R18, -0x576899, RZ ;  /* 0xffa8976712137824 */ /* 0x000fe200078e02ff */
[----:B------:R-:W-:Y:S02]  /*0720*/  IADD3.X R18, PT, PT, RZ, R3, RZ, P0, !PT ;  /* 0x00000003ff127210 */ /* 0x000fe400007fe4ff */
[----:B------:R-:W-:Y:S02]  /*0730*/  LEA R16, P0, R17, UR14, 0x3 ;  /* 0x0000000e11107c11 */ /* 0x000fe4000f8018ff */
[----:B------:R-:W-:Y:S02]  /*0740*/  IADD3 R15, PT, PT, R15, -R27, R19 ;  /* 0x8000001b0f0f7210 */ /* 0x000fe40007ffe013 */
[----:B------:R-:W-:-:S03]  /*0750*/  LEA.HI.X R17, R17, UR15, R18, 0x3, P0 ;  /* 0x0000000f11117c11 */ /* 0x000fc600080f1c12 */
[----:B------:R-:W-:Y:S04]  /*0760*/  STG.E.64 desc[UR12][R12.64], R14 ;  /* 0x0000000e0c007986 */ /* 0x000fe8000c101b0c */
[----:B------:R0:W-:Y:S04]  /*0770*/  STG.E.64 desc[UR12][R10.64], R20 ;  /* 0x000000140a007986 */ /* 0x0001e8000c101b0c */
[----:B------:R-:W0:Y:S01]  /*0780*/  LDG.E.64 R28, desc[UR12][R16.64] ;  /* 0x0000000c101c7981 */ /* 0x000e22000c1e1b00 */
[----:B------:R-:W-:-:S05]  /*0790*/  IMAD.WIDE.U32 R18, R23, 0x8, R8 ;  /* 0x0000000817127825 */ /* 0x000fca00078e0008 */
[----:B------:R-:W2:Y:S01]  /*07a0*/  LDG.E.64 R22, desc[UR12][R18.64] ;  /* 0x0000000c12167981 */ /* 0x000ea2000c1e1b00 */
[----:B-1----:R-:W-:Y:S02]  /*07b0*/  UIMAD UR9, UR6, UR16, URZ ;  /* 0x00000010060972a4 */ /* 0x002fe4000f8e02ff */
[----:B------:R-:W-:Y:S02]  /*07c0*/  UIMAD.WIDE.U32 UR6, UR8, UR16, URZ ;  /* 0x00000010080672a5 */ /* 0x000fe4000f8e00ff */
[----:B------:R-:W-:Y:S02]  /*07d0*/  UIMAD UR9, UR8, UR17, UR9 ;  /* 0x00000011080972a4 */ /* 0x000fe4000f8e0209 */
[----:B------:R-:W-:Y:S02]  /*07e0*/  UIMAD.WIDE.U32 UR18, UR6, -0x71a0f35b, URZ ;  /* 0x8e5f0ca5061278a5 */ /* 0x000fe4000f8e00ff */
[----:B------:R-:W-:-:S04]  /*07f0*/  UIADD3 UR7, UPT, UPT, UR7, UR9, URZ ;  /* 0x0000000907077290 */ /* 0x000fc8000fffe0ff */
[----:B------:R-:W-:-:S04]  /*0800*/  UIMAD.WIDE.U32 UR8, UR7, -0x71a0f35b, URZ ;  /* 0x8e5f0ca5070878a5 */ /* 0x000fc8000f8e00ff */
[----:B------:R-:W-:-:S04]  /*0810*/  UIMAD.WIDE.U32 UR8, UP0, UR6, 0x176e211f, UR8 ;  /* 0x176e211f060878a5 */ /* 0x000fc8000f800008 */
[----:B------:R-:W-:Y:S02]  /*0820*/  UIADD3.X UR11, UPT, UPT, URZ, URZ, URZ, UP0, !UPT ;  /* 0x000000ffff0b7290 */ /* 0x000fe400087fe4ff */
[----:B------:R-:W-:Y:S01]  /*0830*/  UIADD3 URZ, UP0, UPT, UR19, UR8, URZ ;  /* 0x0000000813ff7290 */ /* 0x000fe2000ff1e0ff */
[----:B------:R-:W-:-:S03]  /*0840*/  UMOV UR10, UR9 ;  /* 0x00000009000a7c82 */ /* 0x000fc60008000000 */
[----:B------:R-:W-:-:S04]  /*0850*/  UIMAD.WIDE.U32.X UR8, UR7, 0x176e211f, UR10, UP0 ;  /* 0x176e211f070878a5 */ /* 0x000fc800080e040a */
[----:B------:R-:W-:Y:S02]  /*0860*/  USHF.R.U64 UR8, UR8, 0x13, UR9 ;  /* 0x0000001308087899 */ /* 0x000fe40008001209 */
[----:B------:R-:W-:Y:S02]  /*0870*/  USHF.R.U32.HI UR9, URZ, 0x13, UR9 ;  /* 0x00000013ff097899 */ /* 0x000fe40008011609 */
[----:B------:R-:W-:Y:S02]  /*0880*/  UIMAD.WIDE.U32 UR6, UR8, -0x576899, UR6 ;  /* 0xffa89767080678a5 */ /* 0x000fe4000f8e0006 */
[----:B------:R-:W-:-:S04]  /*0890*/  UIMAD UR9, UR9, -0x576899, URZ ;  /* 0xffa89767090978a4 */ /* 0x000fc8000f8e02ff */
[----:B------:R-:W-:Y:S01]  /*08a0*/  UIADD3 UR7, UPT, UPT, UR7, -UR8, UR9 ;  /* 0x8000000807077290 */ /* 0x000fe2000fffe009 */
[----:B0-----:R-:W-:Y:S02]  /*08b0*/  IMAD R11, R29, UR6, RZ ;  /* 0x000000061d0b7c24 */ /* 0x001fe4000f8e02ff */
[----:B------:R-:W-:-:S04]  /*08c0*/  IMAD.WIDE.U32 R20, R28, UR6, RZ ;  /* 0x000000061c147c25 */ /* 0x000fc8000f8e00ff */
[----:B------:R-:W-:-:S04]  /*08d0*/  IMAD R11, R28, UR7, R11 ;  /* 0x000000071c0b7c24 */ /* 0x000fc8000f8e020b */
[----:B------:R-:W-:Y:S02]  /*08e0*/  IMAD.IADD R21, R21, 0x1, R11 ;  /* 0x0000000115157824 */ /* 0x000fe400078e020b */
[----:B------:R-:W-:-:S04]  /*08f0*/  IMAD.WIDE.U32 R10, R20, -0x71a0f35b, RZ ;  /* 0x8e5f0ca5140a7825 */ /* 0x000fc800078e00ff */
[----:B------:R-:W-:-:S04]  /*0900*/  IMAD.WIDE.U32 R12, R21, -0x71a0f35b, RZ ;  /* 0x8e5f0ca5150c7825 */ /* 0x000fc800078e00ff */
[----:B------:R-:W-:-:S04]  /*0910*/  IMAD.WIDE.U32 R12, P0, R20, 0x176e211f, R12 ;  /* 0x176e211f140c7825 */ /* 0x000fc8000780000c */
[----:B------:R-:W-:Y:S01]  /*0920*/  IMAD.MOV.U32 R10, RZ, RZ, R13 ;  /* 0x000000ffff0a7224 */ /* 0x000fe200078e000d */
[----:B------:R-:W-:Y:S01]  /*0930*/  IADD3 RZ, P1, PT, R11, R12, RZ ;  /* 0x0000000c0bff7210 */ /* 0x000fe20007f3e0ff */
[----:B------:R-:W-:-:S04]  /*0940*/  IMAD.X R11, RZ, RZ, RZ, P0 ;  /* 0x000000ffff0b7224 */ /* 0x000fc800000e06ff */
[----:B------:R-:W-:-:S05]  /*0950*/  IMAD.WIDE.U32.X R10, R21, 0x176e211f, R10, P1 ;  /* 0x176e211f150a7825 */ /* 0x000fca00008e040a */
[--C-:B------:R-:W-:Y:S02]  /*0960*/  SHF.R.U64 R13, R10, 0x13, R11.reuse ;  /* 0x000000130a0d7819 */ /* 0x100fe4000000120b */
[----:B------:R-:W-:-:S03]  /*0970*/  SHF.R.U32.HI R10, RZ, 0x13, R11 ;  /* 0x00000013ff0a7819 */ /* 0x000fc6000001160b */
[----:B------:R-:W-:-:S04]  /*0980*/  IMAD.WIDE.U32 R20, R13, -0x576899, R20 ;  /* 0xffa897670d147825 */ /* 0x000fc800078e0014 */
[----:B------:R-:W-:-:S05]  /*0990*/  IMAD R10, R10, -0x576899, RZ ;  /* 0xffa897670a0a7824 */ /* 0x000fca00078e02ff */
[----:B------:R-:W-:Y:S02]  /*09a0*/  IADD3 R21, PT, PT, R21, -R13, R10 ;  /* 0x8000000d15157210 */ /* 0x000fe40007ffe00a */
[----:B--2---:R-:W-:-:S04]  /*09b0*/  IADD3 R10, P0, PT, R22, R20, RZ ;  /* 0x00000014160a7210 */ /* 0x004fc80007f1e0ff */
[-C--:B------:R-:W-:Y:S01]  /*09c0*/  IADD3.X R11, PT, PT, R23, R21.reuse, RZ, P0, !PT ;  /* 0x00000015170b7210 */ /* 0x080fe200007fe4ff */
[----:B------:R-:W-:Y:S01]  /*09d0*/  IMAD.WIDE.U32 R14, R10, -0x71a0f35b, RZ ;  /* 0x8e5f0ca50a0e7825 */ /* 0x000fe200078e00ff */
[CC--:B------:R-:W-:Y:S02]  /*09e0*/  ISETP.GE.U32.AND P0, PT, R22.reuse, R20.reuse, PT ;  /* 0x000000141600720c */ /* 0x0c0fe40003f06070 */
[----:B------:R-:W-:Y:S01]  /*09f0*/  IADD3 R20, P2, PT, R22, -R20, RZ ;  /* 0x8000001416147210 */ /* 0x000fe20007f5e0ff */
[----:B------:R-:W-:Y:S01]  /*0a00*/  IMAD.WIDE.U32 R12, R11, -0x71a0f35b, RZ ;  /* 0x8e5f0ca50b0c7825 */ /* 0x000fe200078e00ff */
[----:B------:R-:W-:-:S03]  /*0a10*/  ISETP.GE.U32.AND.EX P0, PT, R23, R21, PT, P0 ;  /* 0x000000151700720c */ /* 0x000fc60003f06100 */
[----:B------:R-:W-:Y:S01]  /*0a20*/  IMAD.X R21, R23, 0x1, ~R21, P2 ;  /* 0x0000000117157824 */ /* 0x000fe200010e0e15 */
[----:B------:R-:W-:Y:S01]  /*0a30*/  IADD3 R23, P2, PT, R20, 0x576899, RZ ;  /* 0x0057689914177810 */ /* 0x000fe20007f5e0ff */
[----:B------:R-:W-:-:S03]  /*0a40*/  IMAD.WIDE.U32 R12, P3, R10, 0x176e211f, R12 ;  /* 0x176e211f0a0c7825 */ /* 0x000fc6000786000c */
[----:B------:R-:W-:Y:S01]  /*0a50*/  SEL R20, R23, R20, !P0 ;  /* 0x0000001417147207 */ /* 0x000fe20004000000 */
[----:B------:R-:W-:Y:S01]  /*0a60*/  IMAD.MOV.U32 R14, RZ, RZ, R13 ;  /* 0x000000ffff0e7224 */ /* 0x000fe200078e000d */
[----:B------:R-:W-:Y:S01]  /*0a70*/  IADD3 RZ, P1, PT, R15, R12, RZ ;  /* 0x0000000c0fff7210 */ /* 0x000fe20007f3e0ff */
[----:B------:R-:W-:Y:S01]  /*0a80*/  IMAD.X R15, RZ, RZ, RZ, P3 ;  /* 0x000000ffff0f7224 */ /* 0x000fe200018e06ff */
[-C--:B------:R-:W-:Y:S01]  /*0a90*/  IADD3.X R12, PT, PT, RZ, R21.reuse, RZ, P2, !PT ;  /* 0x00000015ff0c7210 */ /* 0x080fe200017fe4ff */
[----:B------:R-:W-:Y:S02]  /*0aa0*/  VIADD R13, R25, 0x2 ;  /* 0x00000002190d7836 */ /* 0x000fe40000000000 */
[----:B------:R-:W-:Y:S01]  /*0ab0*/  IMAD.WIDE.U32.X R14, R11, 0x176e211f, R14, P1 ;  /* 0x176e211f0b0e7825 */ /* 0x000fe200008e040e */
[----:B------:R-:W-:Y:S02]  /*0ac0*/  SEL R21, R12, R21, !P0 ;  /* 0x000000150c157207 */ /* 0x000fe40004000000 */
[----:B------:R-:W-:-:S02]  /*0ad0*/  IADD3 R12, P0, PT, R13, R0, RZ ;  /* 0x000000000d0c7210 */ /* 0x000fc40007f1e0ff */
[--C-:B------:R-:W-:Y:S02]  /*0ae0*/  SHF.R.U64 R27, R14, 0x13, R15.reuse ;  /* 0x000000130e1b7819 */ /* 0x100fe4000000120f */
[----:B------:R-:W-:-:S03]  /*0af0*/  SHF.R.U32.HI R14, RZ, 0x13, R15 ;  /* 0x00000013ff0e7819 */ /* 0x000fc6000001160f */
[----:B------:R-:W-:-:S04]  /*0b00*/  IMAD.WIDE.U32 R22, R27, -0x576899, R10 ;  /* 0xffa897671b167825 */ /* 0x000fc800078e000a */
[----:B------:R-:W-:Y:S02]  /*0b10*/  IMAD R14, R14, -0x576899, RZ ;  /* 0xffa897670e0e7824 */ /* 0x000fe400078e02ff */
[----:B------:R-:W-:Y:S01]  /*0b20*/  IMAD.X R11, RZ, RZ, R3, P0 ;  /* 0x000000ffff0b7224 */ /* 0x000fe200000e0603 */
[C---:B------:R-:W-:Y:S02]  /*0b30*/  LEA R10, P0, R12.reuse, UR14, 0x3 ;  /* 0x0000000e0c0a7c11 */ /* 0x040fe4000f8018ff */
[----:B------:R-:W-:Y:S02]  /*0b40*/  IADD3 R23, PT, PT, R23, -R27, R14 ;  /* 0x8000001b17177210 */ /* 0x000fe40007ffe00e */
[----:B------:R-:W-:-:S03]  /*0b50*/  LEA.HI.X R11, R12, UR15, R11, 0x3, P0 ;  /* 0x0000000f0c0b7c11 */ /* 0x000fc600080f1c0b */
[----:B------:R0:W-:Y:S04]  /*0b60*/  STG.E.64 desc[UR12][R18.64], R22 ;  /* 0x0000001612007986 */ /* 0x0001e8000c101b0c */
[----:B------:R1:W-:Y:S04]  /*0b70*/  STG.E.64 desc[UR12][R16.64], R20 ;  /* 0x0000001410007986 */ /* 0x0003e8000c101b0c */
[----:B------:R-:W0:Y:S01]  /*0b80*/  LDG.E.64 R28, desc[UR12][R10.64] ;  /* 0x0000000c0a1c7981 */ /* 0x000e22000c1e1b00 */
[----:B------:R-:W-:-:S05]  /*0b90*/  IMAD.WIDE.U32 R12, R13, 0x8, R8 ;  /* 0x000000080d0c7825 */ /* 0x000fca00078e0008 */
[----:B------:R-:W2:Y:S01]  /*0ba0*/  LDG.E.64 R14, desc[UR12][R12.64] ;  /* 0x0000000c0c0e7981 */ /* 0x000ea2000c1e1b00 */
[----:B------:R-:W-:Y:S02]  /*0bb0*/  UIMAD UR7, UR7, UR16, URZ ;  /* 0x00000010070772a4 */ /* 0x000fe4000f8e02ff */
        /* <DEDUP_REMOVED lines=16> */
[----:B-1----:R-:W-:-:S04]  /*0cc0*/  IMAD.WIDE.U32 R16, R28, UR6, RZ ;  /* 0x000000061c107c25 */ /* 0x002fc8000f8e00ff */
        /* <DEDUP_REMOVED lines=14> */
[----:B--2---:R-:W-:-:S05]  /*0db0*/  IADD3 R18, P0, PT, R14, R16, RZ ;  /* 0x000000100e127210 */ /* 0x004fca0007f1e0ff */
[----:B------:R-:W-:Y:S01]  /*0dc0*/  IMAD.X R19, R15, 0x1, R27, P0 ;  /* 0x000000010f137824 */ /* 0x000fe200000e061b */
[----:B------:R-:W-:Y:S01]  /*0dd0*/  ISETP.GE.U32.AND P0, PT, R14, R16, PT ;  /* 0x000000100e00720c */ /* 0x000fe20003f06070 */
[----:B------:R-:W-:-:S03]  /*0de0*/  IMAD.WIDE.U32 R22, R18, -0x71a0f35b, RZ ;  /* 0x8e5f0ca512167825 */ /* 0x000fc600078e00ff */
[----:B------:R-:W-:Y:S01]  /*0df0*/  ISETP.GE.U32.AND.EX P0, PT, R15, R27, PT, P0 ;  /* 0x0000001b0f00720c */ /* 0x000fe20003f06100 */
[----:B------:R-:W-:-:S04]  /*0e00*/  IMAD.WIDE.U32 R20, R19, -0x71a0f35b, RZ ;  /* 0x8e5f0ca513147825 */ /* 0x000fc800078e00ff */
[----:B------:R-:W-:-:S04]  /*0e10*/  IMAD.WIDE.U32 R20, P3, R18, 0x176e211f, R20 ;  /* 0x176e211f12147825 */ /* 0x000fc80007860014 */
[----:B------:R-:W-:Y:S01]  /*0e20*/  IMAD.X R17, RZ, RZ, RZ, P3 ;  /* 0x000000ffff117224 */ /* 0x000fe200018e06ff */
[----:B------:R-:W-:Y:S02]  /*0e30*/  IADD3 RZ, P1, PT, R23, R20, RZ ;  /* 0x0000001417ff7210 */ /* 0x000fe40007f3e0ff */
[----:B------:R-:W-:Y:S01]  /*0e40*/  IADD3 R20, P2, PT, R14, -R16, RZ ;  /* 0x800000100e147210 */ /* 0x000fe20007f5e0ff */
[----:B------:R-:W-:Y:S01]  /*0e50*/  IMAD.MOV.U32 R16, RZ, RZ, R21 ;  /* 0x000000ffff107224 */ /* 0x000fe200078e0015 */
[----:B------:R-:W-:Y:S02]  /*0e60*/  IADD3 R21, PT, PT, R25, 0x3, RZ ;  /* 0x0000000319157810 */ /* 0x000fe40007ffe0ff */
[----:B------:R-:W-:Y:S01]  /*0e70*/  IADD3.X R27, PT, PT, R15, ~R27, RZ, P2, !PT ;  /* 0x8000001b0f1b7210 */ /* 0x000fe200017fe4ff */
[----:B------:R-:W-:Y:S01]  /*0e80*/  IMAD.WIDE.U32.X R14, R19, 0x176e211f, R16, P1 ;  /* 0x176e211f130e7825 */ /* 0x000fe200008e0410 */
[----:B------:R-:W-:-:S04]  /*0e90*/  IADD3 R23, P2, PT, R20, 0x576899, RZ ;  /* 0x0057689914177810 */ /* 0x000fc80007f5e0ff */
[----:B------:R-:W-:Y:S01]  /*0ea0*/  SEL R16, R23, R20, !P0 ;  /* 0x0000001417107207 */ /* 0x000fe20004000000 */
[----:B------:R-:W-:Y:S01]  /*0eb0*/  IMAD.X R20, RZ, RZ, R27, P2 ;  /* 0x000000ffff147224 */ /* 0x000fe200010e061b */
[--C-:B------:R-:W-:Y:S02]  /*0ec0*/  SHF.R.U64 R29, R14, 0x13, R15.reuse ;  /* 0x000000130e1d7819 */ /* 0x100fe4000000120f */
[----:B------:R-:W-:Y:S02]  /*0ed0*/  SHF.R.U32.HI R14, RZ, 0x13, R15 ;  /* 0x00000013ff0e7819 */ /* 0x000fe4000001160f */
[----:B------:R-:W-:Y:S01]  /*0ee0*/  SEL R17, R20, R27, !P0 ;  /* 0x0000001b14117207 */ /* 0x000fe20004000000 */
[----:B------:R-:W-:Y:S01]  /*0ef0*/  IMAD.WIDE.U32 R22, R29, -0x576899, R18 ;  /* 0xffa897671d167825 */ /* 0x000fe200078e0012 */
[----:B------:R-:W-:-:S03]  /*0f00*/  IADD3 R15, P0, PT, R21, R0, RZ ;  /* 0x00000000150f7210 */ /* 0x000fc60007f1e0ff */
[----:B------:R-:W-:Y:S02]  /*0f10*/  IMAD R19, R14, -0x576899, RZ ;  /* 0xffa897670e137824 */ /* 0x000fe400078e02ff */
[----:B------:R-:W-:Y:S01]  /*0f20*/  IMAD.X R18, RZ, RZ, R3, P0 ;  /* 0x000000ffff127224 */ /* 0x000fe200000e0603 */
[----:B------:R-:W-:Y:S02]  /*0f30*/  LEA R14, P0, R15, UR14, 0x3 ;  /* 0x0000000e0f0e7c11 */ /* 0x000fe4000f8018ff */
[----:B------:R-:W-:Y:S02]  /*0f40*/  IADD3 R23, PT, PT, R23, -R29, R19 ;  /* 0x8000001d17177210 */ /* 0x000fe40007ffe013 */
[----:B------:R-:W-:-:S03]  /*0f50*/  LEA.HI.X R15, R15, UR15, R18, 0x3, P0 ;  /* 0x0000000f0f0f7c11 */ /* 0x000fc600080f1c12 */
[----:B------:R-:W-:Y:S04]  /*0f60*/  STG.E.64 desc[UR12][R12.64], R22 ;  /* 0x000000160c007986 */ /* 0x000fe8000c101b0c */
[----:B------:R0:W-:Y:S04]  /*0f70*/  STG.E.64 desc[UR12][R10.64], R16 ;  /* 0x000000100a007986 */ /* 0x0001e8000c101b0c */
[----:B------:R-:W2:Y:S01]  /*0f80*/  LDG.E.64 R28, desc[UR12][R14.64] ;  /* 0x0000000c0e1c7981 */ /* 0x000ea2000c1e1b00 */
[----:B------:R-:W-:-:S05]  /*0f90*/  IMAD.WIDE.U32 R20, R21, 0x8, R8 ;  /* 0x0000000815147825 */ /* 0x000fca00078e0008 */
[----:B------:R-:W3:Y:S01]  /*0fa0*/  LDG.E.64 R18, desc[UR12][R20.64] ;  /* 0x0000000c14127981 */ /* 0x000ee2000c1e1b00 */
[----:B------:R-:W-:Y:S01]  /*0fb0*/  UIMAD UR7, UR7, UR16, URZ ;  /* 0x00000010070772a4 */ /* 0x000fe2000f8e02ff */
[----:B------:R-:W-:Y:S01]  /*0fc0*/  VIADD R25, R25, 0x4 ;  /* 0x0000000419197836 */ /* 0x000fe20000000000 */
[----:B------:R-:W-:Y:S02]  /*0fd0*/  UIMAD.WIDE.U32 UR8, UR6, UR16, URZ ;  /* 0x00000010060872a5 */ /* 0x000fe4000f8e00ff */
[----:B------:R-:W-:Y:S02]  /*0fe0*/  UIMAD UR7, UR6, UR17, UR7 ;  /* 0x00000011060772a4 */ /* 0x000fe4000f8e0207 */
[----:B------:R-:W-:Y:S02]  /*0ff0*/  UIMAD.WIDE.U32 UR18, UR8, -0x71a0f35b, URZ ;  /* 0x8e5f0ca5081278a5 */ /* 0x000fe4000f8e00ff */
[----:B------:R-:W-:Y:S02]  /*1000*/  UIADD3 UR9, UPT, UPT, UR9, UR7, URZ ;  /* 0x0000000709097290 */ /* 0x000fe4000fffe0ff */
[----:B------:R-:W-:-:S02]  /*1010*/  UIADD3 UR5, UPT, UPT, UR5, 0x4, URZ ;  /* 0x0000000405057890 */ /* 0x000fc4000fffe0ff */
        /* <DEDUP_REMOVED lines=9> */
[----:B------:R-:W-:Y:S02]  /*10b0*/  UIMAD UR11, UR11, -0x576899, URZ ;  /* 0xffa897670b0b78a4 */ /* 0x000fe4000f8e02ff */
[----:B------:R-:W-:Y:S02]  /*10c0*/  UIMAD.WIDE.U32 UR8, UR6, UR16, URZ ;  /* 0x00000010060872a5 */ /* 0x000fe4000f8e00ff */
[----:B------:R-:W-:-:S02]  /*10d0*/  UIADD3 UR7, UPT, UPT, UR7, -UR10, UR11 ;  /* 0x8000000a07077290 */ /* 0x000fc4000fffe00b */
[----:B------:R-:W-:Y:S01]  /*10e0*/  UIMAD.WIDE.U32 UR18, UR8, -0x71a0f35b, URZ ;  /* 0x8e5f0ca5081278a5 */ /* 0x000fe2000f8e00ff */
[----:B--2---:R-:W-:Y:S02]  /*10f0*/  IMAD R9, R29, UR6, RZ ;  /* 0x000000061d097c24 */ /* 0x004fe4000f8e02ff */
[----:B0-----:R-:W-:-:S04]  /*1100*/  IMAD.WIDE.U32 R16, R28, UR6, RZ ;  /* 0x000000061c107c25 */ /* 0x001fc8000f8e00ff */
[----:B------:R-:W-:Y:S01]  /*1110*/  IMAD R9, R28, UR7, R9 ;  /* 0x000000071c097c24 */ /* 0x000fe2000f8e0209 */
[----:B------:R-:W-:Y:S01]  /*1120*/  UIMAD UR7, UR7, UR16, URZ ;  /* 0x00000010070772a4 */ /* 0x000fe2000f8e02ff */
[----:B------:R-:W-:-:S03]  /*1130*/  IMAD.WIDE.U32 R12, R16, -0x71a0f35b, RZ ;  /* 0x8e5f0ca5100c7825 */ /* 0x000fc600078e00ff */
[----:B------:R-:W-:Y:S01]  /*1140*/  UIMAD UR7, UR6, UR17, UR7 ;  /* 0x00000011060772a4 */ /* 0x000fe2000f8e0207 */
[----:B------:R-:W-:-:S03]  /*1150*/  IMAD.IADD R17, R17, 0x1, R9 ;  /* 0x0000000111117824 */ /* 0x000fc600078e0209 */
[----:B------:R-:W-:Y:S01]  /*1160*/  UIADD3 UR9, UPT, UPT, UR9, UR7, URZ ;  /* 0x0000000709097290 */ /* 0x000fe2000fffe0ff */
[----:B------:R-:W-:-:S03]  /*1170*/  IMAD.WIDE.U32 R10, R17, -0x71a0f35b, RZ ;  /* 0x8e5f0ca5110a7825 */ /* 0x000fc600078e00ff */
[----:B------:R-:W-:Y:S01]  /*1180*/  UIMAD.WIDE.U32 UR6, UR9, -0x71a0f35b, URZ ;  /* 0x8e5f0ca5090678a5 */ /* 0x000fe2000f8e00ff */
[----:B------:R-:W-:-:S03]  /*1190*/  IMAD.WIDE.U32 R10, P0, R16, 0x176e211f, R10 ;  /* 0x176e211f100a7825 */ /* 0x000fc6000780000a */
[----:B------:R-:W-:Y:S01]  /*11a0*/  UIMAD.WIDE.U32 UR6, UP0, UR8, 0x176e211f, UR6 ;  /* 0x176e211f080678a5 */ /* 0x000fe2000f800006 */
[----:B------:R-:W-:Y:S01]  /*11b0*/  IMAD.MOV.U32 R8, RZ, RZ, R11 ;  /* 0x000000ffff087224 */ /* 0x000fe200078e000b */
[----:B------:R-:W-:Y:S02]  /*11c0*/  IADD3.X R9, PT, PT, RZ, RZ, RZ, P0, !PT ;  /* 0x000000ffff097210 */ /* 0x000fe400007fe4ff */
[----:B------:R-:W-:Y:S01]  /*11d0*/  UIADD3.X UR11, UPT, UPT, URZ, URZ, URZ, UP0, !UPT ;  /* 0x000000ffff0b7290 */ /* 0x000fe200087fe4ff */
[----:B------:R-:W-:Y:S01]  /*11e0*/  IADD3 RZ, P0, PT, R13, R10, RZ ;  /* 0x0000000a0dff7210 */ /* 0x000fe20007f1e0ff */
[----:B------:R-:W-:Y:S01]  /*11f0*/  UIADD3 URZ, UP0, UPT, UR19, UR6, URZ ;  /* 0x0000000613ff7290 */ /* 0x000fe2000ff1e0ff */
[----:B------:R-:W-:-:S03]  /*1200*/  UMOV UR10, UR7 ;  /* 0x00000007000a7c82 */ /* 0x000fc60008000000 */
[----:B------:R-:W-:Y:S01]  /*1210*/  IMAD.WIDE.U32.X R8, R17, 0x176e211f, R8, P0 ;  /* 0x176e211f11087825 */ /* 0x000fe200000e0408 */
[----:B------:R-:W-:-:S04]  /*1220*/  UIMAD.WIDE.U32.X UR6, UR9, 0x176e211f, UR10, UP0 ;  /* 0x176e211f090678a5 */ /* 0x000fc800080e040a */
[--C-:B------:R-:W-:Y:S01]  /*1230*/  SHF.R.U64 R11, R8, 0x13, R9.reuse ;  /* 0x00000013080b7819 */ /* 0x100fe20000001209 */
[----:B------:R-:W-:Y:S01]  /*1240*/  USHF.R.U64 UR6, UR6, 0x13, UR7 ;  /* 0x0000001306067899 */ /* 0x000fe20008001207 */
[----:B------:R-:W-:Y:S01]  /*1250*/  SHF.R.U32.HI R8, RZ, 0x13, R9 ;  /* 0x00000013ff087819 */ /* 0x000fe20000011609 */
[----:B------:R-:W-:Y:S02]  /*1260*/  USHF.R.U32.HI UR7, URZ, 0x13, UR7 ;  /* 0x00000013ff077899 */ /* 0x000fe40008011607 */
[----:B------:R-:W-:Y:S01]  /*1270*/  IMAD.WIDE.U32 R16, R11, -0x576899, R16 ;  /* 0xffa897670b107825 */ /* 0x000fe200078e0010 */
[----:B------:R-:W-:Y:S02]  /*1280*/  UIMAD.WIDE.U32 UR8, UR6, -0x576899, UR8 ;  /* 0xffa89767060878a5 */ /* 0x000fe4000f8e0008 */
[----:B------:R-:W-:Y:S01]  /*1290*/  UIMAD UR7, UR7, -0x576899, URZ ;  /* 0xffa89767070778a4 */ /* 0x000fe2000f8e02ff */
[----:B------:R-:W-:-:S03]  /*12a0*/  IMAD R8, R8, -0x576899, RZ ;  /* 0xffa8976708087824 */ /* 0x000fc600078e02ff */
[----:B------:R-:W-:Y:S02]  /*12b0*/  UIADD3 UR6, UPT, UPT, UR9, -UR6, UR7 ;  /* 0x8000000609067290 */ /* 0x000fe4000fffe007 */
[----:B------:R-:W-:Y:S02]  /*12c0*/  IADD3 R17, PT, PT, R17, -R11, R8 ;  /* 0x8000000b11117210 */ /* 0x000fe40007ffe008 */
[----:B---3--:R-:W-:-:S05]  /*12d0*/  IADD3 R8, P0, PT, R18, R16, RZ ;  /* 0x0000001012087210 */ /* 0x008fca0007f1e0ff */
[----:B------:R-:W-:Y:S02]  /*12e0*/  IMAD.X R9, R19, 0x1, R17, P0 ;  /* 0x0000000113097824 */ /* 0x000fe400000e0611 */
[----:B------:R-:W-:-:S04]  /*12f0*/  IMAD.WIDE.U32 R12, R8, -0x71a0f35b, RZ ;  /* 0x8e5f0ca5080c7825 */ /* 0x000fc800078e00ff */
[----:B------:R-:W-:-:S04]  /*1300*/  IMAD.WIDE.U32 R10, R9, -0x71a0f35b, RZ ;  /* 0x8e5f0ca5090a7825 */ /* 0x000fc800078e00ff */
[----:B------:R-:W-:-:S04]  /*1310*/  IMAD.WIDE.U32 R10, P0, R8, 0x176e211f, R10 ;  /* 0x176e211f080a7825 */ /* 0x000fc8000780000a */
[----:B------:R-:W-:Y:S01]  /*1320*/  IMAD.MOV.U32 R12, RZ, RZ, R11 ;  /* 0x000000ffff0c7224 */ /* 0x000fe200078e000b */
[----:B------:R-:W-:Y:S02]  /*1330*/  IADD3 RZ, P1, PT, R13, R10, RZ ;  /* 0x0000000a0dff7210 */ /* 0x000fe40007f3e0ff */
[----:B------:R-:W-:Y:S02]  /*1340*/  IADD3.X R13, PT, PT, RZ, RZ, RZ, P0, !PT ;  /* 0x000000ffff0d7210 */ /* 0x000fe400007fe4ff */
[CC--:B------:R-:W-:Y:S01]  /*1350*/  ISETP.GE.U32.AND P0, PT, R18.reuse, R16.reuse, PT ;  /* 0x000000101200720c */ /* 0x0c0fe20003f06070 */
[----:B------:R-:W-:Y:S01]  /*1360*/  IMAD.WIDE.U32.X R12, R9, 0x176e211f, R12, P1 ;  /* 0x176e211f090c7825 */ /* 0x000fe200008e040c */
[----:B------:R-:W-:Y:S02]  /*1370*/  IADD3 R10, P1, PT, R18, -R16, RZ ;  /* 0x80000010120a7210 */ /* 0x000fe40007f3e0ff */
[----:B------:R-:W-:Y:S02]  /*1380*/  ISETP.GE.U32.AND.EX P0, PT, R19, R17, PT, P0 ;  /* 0x000000111300720c */ /* 0x000fe40003f06100 */
[----:B------:R-:W-:-:S02]  /*1390*/  SHF.R.U64 R11, R12, 0x13, R13 ;  /* 0x000000130c0b7819 */ /* 0x000fc4000000120d */
[----:B------:R-:W-:-:S03]  /*13a0*/  SHF.R.U32.HI R12, RZ, 0x13, R13 ;  /* 0x00000013ff0c7819 */ /* 0x000fc6000001160d */
[----:B------:R-:W-:-:S04]  /*13b0*/  IMAD.WIDE.U32 R8, R11, -0x576899, R8 ;  /* 0xffa897670b087825 */ /* 0x000fc800078e0008 */
[----:B------:R-:W-:Y:S02]  /*13c0*/  IMAD R16, R12, -0x576899, RZ ;  /* 0xffa897670c107824 */ /* 0x000fe400078e02ff */
[----:B------:R-:W-:Y:S01]  /*13d0*/  IMAD.X R12, R19, 0x1, ~R17, P1 ;  /* 0x00000001130c7824 */ /* 0x000fe200008e0e11 */
[----:B------:R-:W-:Y:S02]  /*13e0*/  IADD3 R13, P1, PT, R10, 0x576899, RZ ;  /* 0x005768990a0d7810 */ /* 0x000fe40007f3e0ff */
[----:B------:R-:W-:Y:S02]  /*13f0*/  IADD3 R9, PT, PT, R9, -R11, R16 ;  /* 0x8000000b09097210 */ /* 0x000fe40007ffe010 */
[----:B------:R-:W-:Y:S02]  /*1400*/  IADD3.X R11, PT, PT, RZ, R12, RZ, P1, !PT ;  /* 0x0000000cff0b7210 */ /* 0x000fe40000ffe4ff */
[----:B------:R-:W-:Y:S01]  /*1410*/  SEL R10, R13, R10, !P0 ;  /* 0x0000000a0d0a7207 */ /* 0x000fe20004000000 */
[----:B------:R2:W-:Y:S01]  /*1420*/  STG.E.64 desc[UR12][R20.64], R8 ;  /* 0x0000000814007986 */ /* 0x0005e2000c101b0c */
[----:B------:R-:W-:-:S02]  /*1430*/  SEL R11, R11, R12, !P0 ;  /* 0x0000000c0b0b7207 */ /* 0x000fc40004000000 */
[----:B------:R-:W-:-:S03]  /*1440*/  IADD3 R26, P0, PT, R26, -0x4, RZ ;  /* 0xfffffffc1a1a7810 */ /* 0x000fc60007f1e0ff */
[----:B------:R2:W-:Y:S01]  /*1450*/  STG.E.64 desc[UR12][R14.64], R10 ;  /* 0x0000000a0e007986 */ /* 0x0005e2000c101b0c */
[----:B------:R-:W-:Y:S02]  /*1460*/  IADD3.X R24, PT, PT, R24, -0x1, RZ, P0, !PT ;  /* 0xffffffff18187810 */ /* 0x000fe400007fe4ff */
[----:B------:R-:W-:-:S04]  /*1470*/  ISETP.NE.U32.AND P0, PT, R26, RZ, PT ;  /* 0x000000ff1a00720c */ /* 0x000fc80003f05070 */
[----:B------:R-:W-:-:S13]  /*1480*/  ISETP.NE.AND.EX P0, PT, R24, RZ, PT, P0 ;  /* 0x000000ff1800720c */ /* 0x000fda0003f05300 */
[----:B--2---:R-:W-:Y:S05]  /*1490*/  @P0 BRA `(.L_x_7) ;  /* 0xffffffec00e40947 */ /* 0x004fea000383ffff */
[----:B------:R-:W-:-:S12]  /*14a0*/  UIADD3 UR5, UPT, UPT, UR5, -0x1, URZ ;  /* 0xffffffff05057890 */ /* 0x000fd8000fffe0ff */
.L_x_6:
[----:B------:R-:W-:-:S04]  /*14b0*/  ISETP.NE.U32.AND P0, PT, R6, RZ, PT ;  /* 0x000000ff0600720c */ /* 0x000fc80003f05070 */
[----:B------:R-:W-:-:S13]  /*14c0*/  ISETP.NE.AND.EX P0, PT, RZ, RZ, PT, P0 ;  /* 0x000000ffff00720c */ /* 0x000fda0003f05300 */
[----:B------:R-:W-:Y:S05]  /*14d0*/  @!P0 BRA `(.L_x_8) ;  /* 0x0000000800e48947 */ /* 0x000fea0003800000 */
[----:B------:R-:W0:Y:S01]  /*14e0*/  LDCU.64 UR18, c[0x0][0x380] ;  /* 0x00007000ff1277ac */ /* 0x000e220008000a00 */
[----:B------:R-:W-:-:S05]  /*14f0*/  VIADD R25, R4, UR5 ;  /* 0x0000000504197c36 */ /* 0x000fca0008000000 */
[----:B------:R-:W-:-:S04]  /*1500*/  IADD3 R8, P0, PT, R25, R0, RZ ;  /* 0x0000000019087210 */ /* 0x000fc80007f1e0ff */
[----:B------:R-:W-:Y:S02]  /*1510*/  IADD3.X R9, PT, PT, RZ, R3, RZ, P0, !PT ;  /* 0x00000003ff097210 */ /* 0x000fe400007fe4ff */
        /* <DEDUP_REMOVED lines=8> */
[----:B------:R-:W-:Y:S02]  /*15a0*/  IMAD R15, R14, UR6, R15 ;  /* 0x000000060e0f7c24 */ /* 0x000fe4000f8e020f */
[----:B------:R-:W-:-:S04]  /*15b0*/  IMAD.WIDE.U32 R18, R12, -0x71a0f35b, RZ ;  /* 0x8e5f0ca50c127825 */ /* 0x000fc800078e00ff */
[----:B------:R-:W-:-:S04]  /*15c0*/  IMAD.IADD R13, R13, 0x1, R15 ;  /* 0x000000010d0d7824 */ /* 0x000fc800078e020f */
[----:B------:R-:W-:-:S04]  /*15d0*/  IMAD.WIDE.U32 R16, R13, -0x71a0f35b, RZ ;  /* 0x8e5f0ca50d107825 */ /* 0x000fc800078e00ff */
[----:B------:R-:W-:-:S04]  /*15e0*/  IMAD.WIDE.U32 R16, P0, R12, 0x176e211f, R16 ;  /* 0x176e211f0c107825 */ /* 0x000fc80007800010 */
[----:B------:R-:W-:Y:S01]  /*15f0*/  IMAD.X R15, RZ, RZ, RZ, P0 ;  /* 0x000000ffff0f7224 */ /* 0x000fe200000e06ff */
[----:B------:R-:W-:Y:S02]  /*1600*/  IADD3 RZ, P0, PT, R19, R16, RZ ;  /* 0x0000001013ff7210 */ /* 0x000fe40007f1e0ff */
[----:B------:R-:W-:-:S05]  /*1610*/  MOV R14, R17 ;  /* 0x00000011000e7202 */ /* 0x000fca0000000f00 */
[----:B------:R-:W-:-:S05]  /*1620*/  IMAD.WIDE.U32.X R14, R13, 0x176e211f, R14, P0 ;  /* 0x176e211f0d0e7825 */ /* 0x000fca00000e040e */
[--C-:B------:R-:W-:Y:S02]  /*1630*/  SHF.R.U64 R17, R14, 0x13, R15.reuse ;  /* 0x000000130e117819 */ /* 0x100fe4000000120f */
[----:B------:R-:W-:-:S03]  /*1640*/  SHF.R.U32.HI R14, RZ, 0x13, R15 ;  /* 0x00000013ff0e7819 */ /* 0x000fc6000001160f */
[----:B------:R-:W-:-:S04]  /*1650*/  IMAD.WIDE.U32 R12, R17, -0x576899, R12 ;  /* 0xffa89767110c7825 */ /* 0x000fc800078e000c */
[----:B------:R-:W-:-:S05]  /*1660*/  IMAD R14, R14, -0x576899, RZ ;  /* 0xffa897670e0e7824 */ /* 0x000fca00078e02ff */
[----:B------:R-:W-:Y:S02]  /*1670*/  IADD3 R13, PT, PT, R13, -R17, R14 ;  /* 0x800000110d0d7210 */ /* 0x000fe40007ffe00e */
[----:B---3--:R-:W-:-:S05]  /*1680*/  IADD3 R14, P0, PT, R10, R12, RZ ;  /* 0x0000000c0a0e7210 */ /* 0x008fca0007f1e0ff */
[----:B------:R-:W-:Y:S02]  /*1690*/  IMAD.X R15, R11, 0x1, R13, P0 ;  /* 0x000000010b0f7824 */ /* 0x000fe400000e060d */
[----:B------:R-:W-:-:S04]  /*16a0*/  IMAD.WIDE.U32 R18, R14, -0x71a0f35b, RZ ;  /* 0x8e5f0ca50e127825 */ /* 0x000fc800078e00ff */
[----:B------:R-:W-:-:S04]  /*16b0*/  IMAD.WIDE.U32 R16, R15, -0x71a0f35b, RZ ;  /* 0x8e5f0ca50f107825 */ /* 0x000fc800078e00ff */
[----:B------:R-:W-:-:S03]  /*16c0*/  IMAD.WIDE.U32 R16, P0, R14, 0x176e211f, R16 ;  /* 0x176e211f0e107825 */ /* 0x000fc60007800010 */
[----:B------:R-:W-:Y:S01]  /*16d0*/  IADD3 RZ, P1, PT, R19, R16, RZ ;  /* 0x0000001013ff7210 */ /* 0x000fe20007f3e0ff */
[----:B------:R-:W-:Y:S01]  /*16e0*/  IMAD.X R19, RZ, RZ, RZ, P0 ;  /* 0x000000ffff137224 */ /* 0x000fe200000e06ff */
[----:B------:R-:W-:Y:S02]  /*16f0*/  MOV R18, R17 ;  /* 0x0000001100127202 */ /* 0x000fe40000000f00 */
[----:B------:R-:W-:-:S03]  /*1700*/  ISETP.GE.U32.AND P0, PT, R10, R12, PT ;  /* 0x0000000c0a00720c */ /* 0x000fc60003f06070 */
[----:B------:R-:W-:Y:S01]  /*1710*/  IMAD.WIDE.U32.X R18, R15, 0x176e211f, R18, P1 ;  /* 0x176e211f0f127825 */ /* 0x000fe200008e0412 */
[----:B------:R-:W-:Y:S02]  /*1720*/  IADD3 R16, P1, PT, R10, -R12, RZ ;  /* 0x8000000c0a107210 */ /* 0x000fe40007f3e0ff */
[C---:B------:R-:W-:Y:S02]  /*1730*/  ISETP.GE.U32.AND.EX P0, PT, R11.reuse, R13, PT, P0 ;  /* 0x0000000d0b00720c */ /* 0x040fe40003f06100 */
[----:B------:R-:W-:Y:S01]  /*1740*/  SHF.R.U64 R17, R18, 0x13, R19 ;  /* 0x0000001312117819 */ /* 0x000fe20000001213 */
[----:B------:R-:W-:Y:S01]  /*1750*/  IMAD.X R12, R11, 0x1, ~R13, P1 ;  /* 0x000000010b0c7824 */ /* 0x000fe200008e0e0d */
[----:B------:R-:W-:Y:S02]  /*1760*/  SHF.R.U32.HI R18, RZ, 0x13, R19 ;  /* 0x00000013ff127819 */ /* 0x000fe40000011613 */
[----:B------:R-:W-:Y:S01]  /*1770*/  IADD3 R19, P1, PT, R16, 0x576899, RZ ;  /* 0x0057689910137810 */ /* 0x000fe20007f3e0ff */
[----:B------:R-:W-:-:S03]  /*1780*/  IMAD.WIDE.U32 R14, R17, -0x576899, R14 ;  /* 0xffa89767110e7825 */ /* 0x000fc600078e000e */
[----:B------:R-:W-:Y:S01]  /*1790*/  SEL R10, R19, R16, !P0 ;  /* 0x00000010130a7207 */ /* 0x000fe20004000000 */
[----:B------:R-:W-:Y:S02]  /*17a0*/  IMAD R18, R18, -0x576899, RZ ;  /* 0xffa8976712127824 */ /* 0x000fe400078e02ff */
[----:B------:R-:W-:-:S03]  /*17b0*/  IMAD.X R11, RZ, RZ, R12, P1 ;  /* 0x000000ffff0b7224 */ /* 0x000fc600008e060c */
[----:B------:R-:W-:Y:S02]  /*17c0*/  IADD3 R15, PT, PT, R15, -R17, R18 ;  /* 0x800000110f0f7210 */ /* 0x000fe40007ffe012 */
[----:B------:R-:W-:Y:S02]  /*17d0*/  SEL R11, R11, R12, !P0 ;  /* 0x0000000c0b0b7207 */ /* 0x000fe40004000000 */
[----:B------:R-:W-:Y:S01]  /*17e0*/  ISETP.NE.U32.AND P0, PT, R6, 0x1, PT ;  /* 0x000000010600780c */ /* 0x000fe20003f05070 */
[----:B------:R0:W-:Y:S03]  /*17f0*/  STG.E.64 desc[UR12][R20.64], R14 ;  /* 0x0000000e14007986 */ /* 0x0001e6000c101b0c */
[----:B------:R-:W-:Y:S01]  /*1800*/  ISETP.NE.AND.EX P0, PT, RZ, RZ, PT, P0 ;  /* 0x000000ffff00720c */ /* 0x000fe20003f05300 */
[----:B------:R0:W-:-:S12]  /*1810*/  STG.E.64 desc[UR12][R22.64], R10 ;  /* 0x0000000a16007986 */ /* 0x0001d8000c101b0c */
[----:B------:R-:W-:Y:S05]  /*1820*/  @!P0 BRA `(.L_x_8) ;  /* 0x0000000800108947 */ /* 0x000fea0003800000 */
[----:B0-----:R-:W-:Y:S01]  /*1830*/  IADD3 R11, PT, PT, R25, 0x1, RZ ;  /* 0x00000001190b7810 */ /* 0x001fe20007ffe0ff */
[----:B------:R-:W0:Y:S03]  /*1840*/  LDCU.64 UR14, c[0x0][0x398] ;  /* 0x00007300ff0e77ac */ /* 0x000e260008000a00 */
[----:B------:R-:W-:-:S05]  /*1850*/  IADD3 R10, P0, PT, R11, R0, RZ ;  /* 0x000000000b0a7210 */ /* 0x000fca0007f1e0ff */
[----:B------:R-:W-:Y:S01]  /*1860*/  IMAD.X R13, RZ, RZ, R3, P0 ;  /* 0x000000ffff0d7224 */ /* 0x000fe200000e0603 */
[----:B------:R-:W-:-:S04]  /*1870*/  LEA R22, P0, R10, UR18, 0x3 ;  /* 0x000000120a167c11 */ /* 0x000fc8000f8018ff */
[----:B------:R-:W-:-:S05]  /*1880*/  LEA.HI.X R23, R10, UR19, R13, 0x3, P0 ;  /* 0x000000130a177c11 */ /* 0x000fca00080f1c0d */
[----:B------:R-:W2:Y:S01]  /*1890*/  LDG.E.64 R16, desc[UR12][R22.64] ;  /* 0x0000000c16107981 */ /* 0x000ea2000c1e1b00 */
[----:B------:R-:W-:-:S05]  /*18a0*/  IMAD.WIDE.U32 R10, R11, 0x8, R8 ;  /* 0x000000080b0a7825 */ /* 0x000fca00078e0008 */
[----:B------:R-:W3:Y:S01]  /*18b0*/  LDG.E.64 R12, desc[UR12][R10.64] ;  /* 0x0000000c0a0c7981 */ /* 0x000ee2000c1e1b00 */
[----:B0-----:R-:W-:Y:S02]  /*18c0*/  UIMAD UR5, UR6, UR14, URZ ;  /* 0x0000000e060572a4 */ /* 0x001fe4000f8e02ff */
        /* <DEDUP_REMOVED lines=15> */
[----:B--2---:R-:W-:Y:S02]  /*19c0*/  IMAD R17, R17, UR8, RZ ;  /* 0x0000000811117c24 */ /* 0x004fe4000f8e02ff */
[----:B------:R-:W-:-:S04]  /*19d0*/  IMAD.WIDE.U32 R14, R16, UR8, RZ ;  /* 0x00000008100e7c25 */ /* 0x000fc8000f8e00ff */
[----:B------:R-:W-:Y:S02]  /*19e0*/  IMAD R17, R16, UR5, R17 ;  /* 0x0000000510117c24 */ /* 0x000fe4000f8e0211 */
[----:B------:R-:W-:-:S04]  /*19f0*/  IMAD.WIDE.U32 R20, R14, -0x71a0f35b, RZ ;  /* 0x8e5f0ca50e147825 */ /* 0x000fc800078e00ff */
[----:B------:R-:W-:-:S04]  /*1a00*/  IMAD.IADD R15, R15, 0x1, R17 ;  /* 0x000000010f0f7824 */ /* 0x000fc800078e0211 */
[----:B------:R-:W-:-:S04]  /*1a10*/  IMAD.WIDE.U32 R18, R15, -0x71a0f35b, RZ ;  /* 0x8e5f0ca50f127825 */ /* 0x000fc800078e00ff */
[----:B------:R-:W-:-:S04]  /*1a20*/  IMAD.WIDE.U32 R18, P0, R14, 0x176e211f, R18 ;  /* 0x176e211f0e127825 */ /* 0x000fc80007800012 */
[----:B------:R-:W-:Y:S01]  /*1a30*/  IMAD.MOV.U32 R16, RZ, RZ, R19 ;  /* 0x000000ffff107224 */ /* 0x000fe200078e0013 */
[----:B------:R-:W-:Y:S02]  /*1a40*/  IADD3.X R17, PT, PT, RZ, RZ, RZ, P0, !PT ;  /* 0x000000ffff117210 */ /* 0x000fe400007fe4ff */
[----:B------:R-:W-:-:S05]  /*1a50*/  IADD3 RZ, P0, PT, R21, R18, RZ ;  /* 0x0000001215ff7210 */ /* 0x000fca0007f1e0ff */
        /* <DEDUP_REMOVED lines=17> */
[C---:B------:R-:W-:Y:S02]  /*1b70*/  ISETP.GE.U32.AND.EX P0, PT, R13.reuse, R15, PT, P0 ;  /* 0x0000000f0d00720c */ /* 0x040fe40003f06100 */
[----:B------:R-:W-:Y:S01]  /*1b80*/  SHF.R.U64 R19, R20, 0x13, R21 ;  /* 0x0000001314137819 */ /* 0x000fe20000001215 */
[----:B------:R-:W-:Y:S01]  /*1b90*/  IMAD.X R14, R13, 0x1, ~R15, P1 ;  /* 0x000000010d0e7824 */ /* 0x000fe200008e0e0f */
[----:B------:R-:W-:-:S02]  /*1ba0*/  SHF.R.U32.HI R20, RZ, 0x13, R21 ;  /* 0x00000013ff147819 */ /* 0x000fc40000011615 */
[----:B------:R-:W-:Y:S01]  /*1bb0*/  IADD3 R21, P1, PT, R18, 0x576899, RZ ;  /* 0x0057689912157810 */ /* 0x000fe20007f3e0ff */
[----:B------:R-:W-:-:S03]  /*1bc0*/  IMAD.WIDE.U32 R16, R19, -0x576899, R16 ;  /* 0xffa8976713107825 */ /* 0x000fc600078e0010 */
[----:B------:R-:W-:Y:S01]  /*1bd0*/  IADD3.X R13, PT, PT, RZ, R14, RZ, P1, !PT ;  /* 0x0000000eff0d7210 */ /* 0x000fe20000ffe4ff */
[----:B------:R-:W-:Y:S01]  /*1be0*/  IMAD R20, R20, -0x576899, RZ ;  /* 0xffa8976714147824 */ /* 0x000fe200078e02ff */
[----:B------:R-:W-:Y:S02]  /*1bf0*/  SEL R12, R21, R18, !P0 ;  /* 0x00000012150c7207 */ /* 0x000fe40004000000 */
[----:B------:R-:W-:Y:S02]  /*1c00*/  SEL R13, R13, R14, !P0 ;  /* 0x0000000e0d0d7207 */ /* 0x000fe40004000000 */
[----:B------:R-:W-:Y:S02]  /*1c10*/  IADD3 R17, PT, PT, R17, -R19, R20 ;  /* 0x8000001311117210 */ /* 0x000fe40007ffe014 */
[----:B------:R-:W-:-:S03]  /*1c20*/  ISETP.NE.U32.AND P0, PT, R6, 0x2, PT ;  /* 0x000000020600780c */ /* 0x000fc60003f05070 */
[----:B------:R1:W-:Y:S01]  /*1c30*/  STG.E.64 desc[UR12][R10.64], R16 ;  /* 0x000000100a007986 */ /* 0x0003e2000c101b0c */
[----:B------:R-:W-:-:S03]  /*1c40*/  ISETP.NE.AND.EX P0, PT, RZ, RZ, PT, P0 ;  /* 0x000000ffff00720c */ /* 0x000fc60003f05300 */
[----:B------:R1:W-:Y:S10]  /*1c50*/  STG.E.64 desc[UR12][R22.64], R12 ;  /* 0x0000000c16007986 */ /* 0x0003f4000c101b0c */
[----:B------:R-:W-:Y:S05]  /*1c60*/  @!P0 BRA `(.L_x_8) ;  /* 0x0000000400008947 */ /* 0x000fea0003800000 */
[----:B-1----:R-:W-:-:S05]  /*1c70*/  VIADD R23, R25, 0x2 ;  /* 0x0000000219177836 */ /* 0x002fca0000000000 */
[----:B------:R-:W-:-:S05]  /*1c80*/  IADD3 R10, P0, PT, R23, R0, RZ ;  /* 0x00000000170a7210 */ /* 0x000fca0007f1e0ff */
[----:B------:R-:W-:Y:S01]  /*1c90*/  IMAD.X R11, RZ, RZ, R3, P0 ;  /* 0x000000ffff0b7224 */ /* 0x000fe200000e0603 */
[----:B------:R-:W-:-:S04]  /*1ca0*/  LEA R18, P0, R10, UR18, 0x3 ;  /* 0x000000120a127c11 */ /* 0x000fc8000f8018ff */
[----:B------:R-:W-:-:S05]  /*1cb0*/  LEA.HI.X R19, R10, UR19, R11, 0x3, P0 ;  /* 0x000000130a137c11 */ /* 0x000fca00080f1c0b */
[----:B------:R-:W2:Y:S01]  /*1cc0*/  LDG.E.64 R10, desc[UR12][R18.64] ;  /* 0x0000000c120a7981 */ /* 0x000ea2000c1e1b00 */
[----:B------:R-:W-:-:S05]  /*1cd0*/  IMAD.WIDE.U32 R22, R23, 0x8, R8 ;  /* 0x0000000817167825 */ /* 0x000fca00078e0008 */
[----:B------:R-:W3:Y:S01]  /*1ce0*/  LDG.E.64 R8, desc[UR12][R22.64] ;  /* 0x0000000c16087981 */ /* 0x000ee2000c1e1b00 */
        /* <DEDUP_REMOVED lines=19> */
[----:B------:R-:W-:-:S03]  /*1e20*/  IMAD.WIDE.U32 R12, R16, -0x71a0f35b, RZ ;  /* 0x8e5f0ca5100c7825 */ /* 0x000fc600078e00ff */
[----:B------:R-:W-:-:S05]  /*1e30*/  IADD3 R17, PT, PT, R17, R11, RZ ;  /* 0x0000000b11117210 */ /* 0x000fca0007ffe0ff */
[----:B------:R-:W-:-:S04]  /*1e40*/  IMAD.WIDE.U32 R10, R17, -0x71a0f35b, RZ ;  /* 0x8e5f0ca5110a7825 */ /* 0x000fc800078e00ff */
[----:B------:R-:W-:-:S04]  /*1e50*/  IMAD.WIDE.U32 R10, P0, R16, 0x176e211f, R10 ;  /* 0x176e211f100a7825 */ /* 0x000fc8000780000a */
[----:B------:R-:W-:Y:S01]  /*1e60*/  IMAD.X R15, RZ, RZ, RZ, P0 ;  /* 0x000000ffff0f7224 */ /* 0x000fe200000e06ff */
[----:B------:R-:W-:Y:S01]  /*1e70*/  IADD3 RZ, P0, PT, R13, R10, RZ ;  /* 0x0000000a0dff7210 */ /* 0x000fe20007f1e0ff */
[----:B------:R-:W-:-:S04]  /*1e80*/  IMAD.MOV.U32 R14, RZ, RZ, R11 ;  /* 0x000000ffff0e7224 */ /* 0x000fc800078e000b */
[----:B------:R-:W-:-:S05]  /*1e90*/  IMAD.WIDE.U32.X R14, R17, 0x176e211f, R14, P0 ;  /* 0x176e211f110e7825 */ /* 0x000fca00000e040e */
[--C-:B------:R-:W-:Y:S02]  /*1ea0*/  SHF.R.U64 R13, R14, 0x13, R15.reuse ;  /* 0x000000130e0d7819 */ /* 0x100fe4000000120f */
[----:B------:R-:W-:-:S03]  /*1eb0*/  SHF.R.U32.HI R14, RZ, 0x13, R15 ;  /* 0x00000013ff0e7819 */ /* 0x000fc6000001160f */
[----:B------:R-:W-:-:S04]  /*1ec0*/  IMAD.WIDE.U32 R10, R13, -0x576899, R16 ;  /* 0xffa897670d0a7825 */ /* 0x000fc800078e0010 */
[----:B------:R-:W-:Y:S01]  /*1ed0*/  IMAD R14, R14, -0x576899, RZ ;  /* 0xffa897670e0e7824 */ /* 0x000fe200078e02ff */
[----:B---3--:R-:W-:-:S04]  /*1ee0*/  IADD3 R12, P0, PT, R8, R10, RZ ;  /* 0x0000000a080c7210 */ /* 0x008fc80007f1e0ff */
[----:B------:R-:W-:Y:S01]  /*1ef0*/  IADD3 R11, PT, PT, R11, -R13, R14 ;  /* 0x8000000d0b0b7210 */ /* 0x000fe20007ffe00e */
[----:B------:R-:W-:-:S03]  /*1f00*/  IMAD.WIDE.U32 R16, R12, -0x71a0f35b, RZ ;  /* 0x8e5f0ca50c107825 */ /* 0x000fc600078e00ff */
[----:B------:R-:W-:-:S05]  /*1f10*/  IADD3.X R13, PT, PT, R9, R11, RZ, P0, !PT ;  /* 0x0000000b090d7210 */ /* 0x000fca00007fe4ff */
[----:B------:R-:W-:-:S04]  /*1f20*/  IMAD.WIDE.U32 R14, R13, -0x71a0f35b, RZ ;  /* 0x8e5f0ca50d0e7825 */ /* 0x000fc800078e00ff */
[----:B------:R-:W-:-:S04]  /*1f30*/  IMAD.WIDE.U32 R14, P0, R12, 0x176e211f, R14 ;  /* 0x176e211f0c0e7825 */ /* 0x000fc8000780000e */
[----:B------:R-:W-:Y:S01]  /*1f40*/  IMAD.X R21, RZ, RZ, RZ, P0 ;  /* 0x000000ffff157224 */ /* 0x000fe200000e06ff */
[----:B------:R-:W-:Y:S01]  /*1f50*/  IADD3 RZ, P0, PT, R17, R14, RZ ;  /* 0x0000000e11ff7210 */ /* 0x000fe20007f1e0ff */
[----:B------:R-:W-:Y:S01]  /*1f60*/  IMAD.MOV.U32 R20, RZ, RZ, R15 ;  /* 0x000000ffff147224 */ /* 0x000fe200078e000f */
[----:B------:R-:W-:-:S03]  /*1f70*/  IADD3 R14, P1, PT, R8, -R10, RZ ;  /* 0x8000000a080e7210 */ /* 0x000fc60007f3e0ff */
[----:B------:R-:W-:Y:S01]  /*1f80*/  IMAD.WIDE.U32.X R20, R13, 0x176e211f, R20, P0 ;  /* 0x176e211f0d147825 */ /* 0x000fe200000e0414 */
[----:B------:R-:W-:Y:S02]  /*1f90*/  IADD3.X R17, PT, PT, R9, ~R11, RZ, P1, !PT ;  /* 0x8000000b09117210 */ /* 0x000fe40000ffe4ff */
[----:B------:R-:W-:Y:S02]  /*1fa0*/  IADD3 R15, P1, PT, R14, 0x576899, RZ ;  /* 0x005768990e0f7810 */ /* 0x000fe40007f3e0ff */
[--C-:B------:R-:W-:Y:S02]  /*1fb0*/  SHF.R.U64 R25, R20, 0x13, R21.reuse ;  /* 0x0000001314197819 */ /* 0x100fe40000001215 */
[----:B------:R-:W-:Y:S02]  /*1fc0*/  SHF.R.U32.HI R20, RZ, 0x13, R21 ;  /* 0x00000013ff147819 */ /* 0x000fe40000011615 */
[----:B------:R-:W-:Y:S01]  /*1fd0*/  ISETP.GE.U32.AND P0, PT, R8, R10, PT ;  /* 0x0000000a0800720c */ /* 0x000fe20003f06070 */
[----:B------:R-:W-:-:S03]  /*1fe0*/  IMAD.WIDE.U32 R12, R25, -0x576899, R12 ;  /* 0xffa89767190c7825 */ /* 0x000fc600078e000c */
[----:B------:R-:W-:Y:S01]  /*1ff0*/  ISETP.GE.U32.AND.EX P0, PT, R9, R11, PT, P0 ;  /* 0x0000000b0900720c */ /* 0x000fe20003f06100 */
[----:B------:R-:W-:Y:S02]  /*2000*/  IMAD R20, R20, -0x576899, RZ ;  /* 0xffa8976714147824 */ /* 0x000fe400078e02ff */
[----:B------:R-:W-:Y:S01]  /*2010*/  IMAD.X R8, RZ, RZ, R17, P1 ;  /* 0x000000ffff087224 */ /* 0x000fe200008e0611 */
[----:B------:R-:W-:Y:S02]  /*2020*/  SEL R14, R15, R14, !P0 ;  /* 0x0000000e0f0e7207 */ /* 0x000fe40004000000 */
[----:B------:R-:W-:Y:S02]  /*2030*/  IADD3 R13, PT, PT, R13, -R25, R20 ;  /* 0x800000190d0d7210 */ /* 0x000fe40007ffe014 */
[----:B------:R-:W-:-:S03]  /*2040*/  SEL R15, R8, R17, !P0 ;  /* 0x00000011080f7207 */ /* 0x000fc60004000000 */
[----:B------:R2:W-:Y:S04]  /*2050*/  STG.E.64 desc[UR12][R22.64], R12 ;  /* 0x0000000c16007986 */ /* 0x0005e8000c101b0c */
[----:B------:R2:W-:Y:S02]  /*2060*/  STG.E.64 desc[UR12][R18.64], R14 ;  /* 0x0000000e12007986 */ /* 0x0005e4000c101b0c */
.L_x_8:
[----:B------:R-:W3:Y:S01]  /*2070*/  LDCU.64 UR6, c[0x0][0x388] ;  /* 0x00007100ff0677ac */ /* 0x000ee20008000a00 */
[----:B-12---:R-:W-:-:S05]  /*2080*/  IMAD.IADD R12, R5, 0x1, R4 ;  /* 0x00000001050c7824 */ /* 0x006fca00078e0204 */
[----:B------:R-:W-:Y:S02]  /*2090*/  MOV R4, R12 ;  /* 0x0000000c00047202 */ /* 0x000fe40000000f00 */
[----:B---3--:R-:W-:-:S04]  /*20a0*/  ISETP.GE.U32.AND P0, PT, R12, UR6, PT ;  /* 0x000000060c007c0c */ /* 0x008fc8000bf06070 */
[----:B------:R-:W-:-:S13]  /*20b0*/  ISETP.GE.U32.AND.EX P0, PT, RZ, UR7, PT, P0 ;  /* 0x00000007ff007c0c */ /* 0x000fda000bf06100 */
[----:B------:R-:W-:Y:S05]  /*20c0*/  @!P0 BRA `(.L_x_9) ;  /* 0xffffffe000288947 */ /* 0x000fea000383ffff */
[----:B------:R-:W-:Y:S05]  /*20d0*/  EXIT ;  /* 0x000000000000794d */ /* 0x000fea0003800000 */
        .weak           $__internal_0_$__cuda_sm20_rem_u64
        .type           $__internal_0_$__cuda_sm20_rem_u64,@function
        .size           $__internal_0_$__cuda_sm20_rem_u64,(.L_x_13 - $__internal_0_$__cuda_sm20_rem_u64)
$__internal_0_$__cuda_sm20_rem_u64:
[----:B------:R-:W0:Y:S01]  /*20e0*/  LDCU.64 UR6, c[0x0][0x390] ;  /* 0x00007200ff0677ac */ /* 0x000e220008000a00 */
[----:B------:R-:W1:Y:S01]  /*20f0*/  LDC.64 R8, c[0x0][0x390] ;  /* 0x0000e400ff087b82 */ /* 0x000e620000000a00 */
[----:B0-----:R-:W0:Y:S08]  /*2100*/  I2F.U64.RP R15, UR6 ;  /* 0x00000006000f7d12 */ /* 0x001e300008309000 */
[----:B0-----:R-:W0:Y:S02]  /*2110*/  MUFU.RCP R15, R15 ;  /* 0x0000000f000f7308 */ /* 0x001e240000001000 */
[----:B0-----:R-:W-:-:S06]  /*2120*/  VIADD R10, R15, 0x1ffffffe ;  /* 0x1ffffffe0f0a7836 */ /* 0x001fcc0000000000 */
[----:B------:R-:W1:Y:S02]  /*2130*/  F2I.U64.TRUNC R10, R10 ;  /* 0x0000000a000a7311 */ /* 0x000e64000020d800 */
[----:B-1----:R-:W-:-:S04]  /*2140*/  IMAD.WIDE.U32 R16, R10, R8, RZ ;  /* 0x000000080a107225 */ /* 0x002fc800078e00ff */
[----:B------:R-:W-:Y:S01]  /*2150*/  IMAD R17, R10, R9, R17 ;  /* 0x000000090a117224 */ /* 0x000fe200078e0211 */
[----:B------:R-:W-:-:S03]  /*2160*/  IADD3 R19, P0, PT, RZ, -R16, RZ ;  /* 0x80000010ff137210 */ /* 0x000fc60007f1e0ff */
[----:B------:R-:W-:Y:S02]  /*2170*/  IMAD R17, R11, R8, R17 ;  /* 0x000000080b117224 */ /* 0x000fe400078e0211 */
[----:B------:R-:W-:-:S04]  /*2180*/  IMAD.HI.U32 R16, R10, R19, RZ ;  /* 0x000000130a107227 */ /* 0x000fc800078e00ff */
[----:B------:R-:W-:Y:S01]  /*2190*/  IMAD.X R21, RZ, RZ, ~R17, P0 ;  /* 0x000000ffff157224 */ /* 0x000fe200000e0e11 */
[----:B------:R-:W-:-:S03]  /*21a0*/  MOV R17, R10 ;  /* 0x0000000a00117202 */ /* 0x000fc60000000f00 */
[-C--:B------:R-:W-:Y:S02]  /*21b0*/  IMAD R23, R11, R21.reuse, RZ ;  /* 0x000000150b177224 */ /* 0x080fe400078e02ff */
[----:B------:R-:W-:-:S04]  /*21c0*/  IMAD.WIDE.U32 R16, P0, R10, R21, R16 ;  /* 0x000000150a107225 */ /* 0x000fc80007800010 */
[----:B------:R-:W-:-:S04]  /*21d0*/  IMAD.HI.U32 R15, R11, R21, RZ ;  /* 0x000000150b0f7227 */ /* 0x000fc800078e00ff */
[----:B------:R-:W-:-:S04]  /*21e0*/  IMAD.HI.U32 R16, P1, R11, R19, R16 ;  /* 0x000000130b107227 */ /* 0x000fc80007820010 */
[----:B------:R-:W-:Y:S01]  /*21f0*/  IMAD.X R15, R15, 0x1, R11, P0 ;  /* 0x000000010f0f7824 */ /* 0x000fe200000e060b */
[----:B------:R-:W-:-:S04]  /*2200*/  IADD3 R17, P2, PT, R23, R16, RZ ;  /* 0x0000001017117210 */ /* 0x000fc80007f5e0ff */
[----:B------:R-:W-:Y:S01]  /*2210*/  IADD3.X R15, PT, PT, RZ, RZ, R15, P2, P1 ;  /* 0x000000ffff0f7210 */ /* 0x000fe200017e240f */
[----:B------:R-:W-:-:S04]  /*2220*/  IMAD.WIDE.U32 R10, R17, R8, RZ ;  /* 0x00000008110a7225 */ /* 0x000fc800078e00ff */
[----:B------:R-:W-:Y:S01]  /*2230*/  IMAD R11, R17, R9, R11 ;  /* 0x00000009110b7224 */ /* 0x000fe200078e020b */
[----:B------:R-:W-:-:S03]  /*2240*/  IADD3 R19, P0, PT, RZ, -R10, RZ ;  /* 0x8000000aff137210 */ /* 0x000fc60007f1e0ff */
[----:B------:R-:W-:Y:S02]  /*2250*/  IMAD R11, R15, R8, R11 ;  /* 0x000000080f0b7224 */ /* 0x000fe400078e020b */
[----:B------:R-:W-:-:S04]  /*2260*/  IMAD.HI.U32 R16, R17, R19, RZ ;  /* 0x0000001311107227 */ /* 0x000fc800078e00ff */
[----:B------:R-:W-:Y:S02]  /*2270*/  IMAD.X R10, RZ, RZ, ~R11, P0 ;  /* 0x000000ffff0a7224 */ /* 0x000fe400000e0e0b */
[----:B------:R-:W-:Y:S02]  /*2280*/  IMAD.MOV.U32 R11, RZ, RZ, RZ ;  /* 0x000000ffff0b7224 */ /* 0x000fe400078e00ff */
[----:B------:R-:W-:-:S04]  /*2290*/  IMAD.WIDE.U32 R16, P0, R17, R10, R16 ;  /* 0x0000000a11107225 */ /* 0x000fc80007800010 */
[C---:B------:R-:W-:Y:S02]  /*22a0*/  IMAD R18, R15.reuse, R10, RZ ;  /* 0x0000000a0f127224 */ /* 0x040fe400078e02ff */
[----:B------:R-:W-:-:S04]  /*22b0*/  IMAD.HI.U32 R17, P1, R15, R19, R16 ;  /* 0x000000130f117227 */ /* 0x000fc80007820010 */
[----:B------:R-:W-:Y:S01]  /*22c0*/  IMAD.HI.U32 R10, R15, R10, RZ ;  /* 0x0000000a0f0a7227 */ /* 0x000fe200078e00ff */
[----:B------:R-:W-:-:S04]  /*22d0*/  IADD3 R17, P2, PT, R18, R17, RZ ;  /* 0x0000001112117210 */ /* 0x000fc80007f5e0ff */
[----:B------:R-:W-:Y:S01]  /*22e0*/  IADD3.X R15, PT, PT, R10, R15, RZ, P0, !PT ;  /* 0x0000000f0a0f7210 */ /* 0x000fe200007fe4ff */
[----:B------:R-:W-:-:S03]  /*22f0*/  IMAD.HI.U32 R10, R17, R12, RZ ;  /* 0x0000000c110a7227 */ /* 0x000fc600078e00ff */
[----:B------:R-:W-:Y:S01]  /*2300*/  IADD3.X R15, PT, PT, RZ, RZ, R15, P2, P1 ;  /* 0x000000ffff0f7210 */ /* 0x000fe200017e240f */
[----:B------:R-:W-:-:S04]  /*2310*/  IMAD.WIDE.U32 R10, R17, R13, R10 ;  /* 0x0000000d110a7225 */ /* 0x000fc800078e000a */
[C---:B------:R-:W-:Y:S02]  /*2320*/  IMAD R17, R15.reuse, R13, RZ ;  /* 0x0000000d0f117224 */ /* 0x040fe400078e02ff */
[----:B------:R-:W-:-:S04]  /*2330*/  IMAD.HI.U32 R10, P0, R15, R12, R10 ;  /* 0x0000000c0f0a7227 */ /* 0x000fc8000780000a */
[----:B------:R-:W-:Y:S01]  /*2340*/  IMAD.HI.U32 R15, R15, R13, RZ ;  /* 0x0000000d0f0f7227 */ /* 0x000fe200078e00ff */
[----:B------:R-:W-:-:S03]  /*2350*/  IADD3 R17, P1, PT, R17, R10, RZ ;  /* 0x0000000a11117210 */ /* 0x000fc60007f3e0ff */
[----:B------:R-:W-:Y:S02]  /*2360*/  IMAD.X R15, RZ, RZ, R15, P0 ;  /* 0x000000ffff0f7224 */ /* 0x000fe400000e060f */
[----:B------:R-:W-:-:S03]  /*2370*/  IMAD.WIDE.U32 R10, R17, R8, RZ ;  /* 0x00000008110a7225 */ /* 0x000fc600078e00ff */
[----:B------:R-:W-:Y:S01]  /*2380*/  IADD3.X R15, PT, PT, RZ, R15, RZ, P1, !PT ;  /* 0x0000000fff0f7210 */ /* 0x000fe20000ffe4ff */
[----:B------:R-:W-:Y:S01]  /*2390*/  IMAD R17, R17, R9, R11 ;  /* 0x0000000911117224 */ /* 0x000fe200078e020b */
[----:B------:R-:W-:-:S03]  /*23a0*/  IADD3 R11, P1, PT, -R10, R12, RZ ;  /* 0x0000000c0a0b7210 */ /* 0x000fc60007f3e1ff */
[-C--:B------:R-:W-:Y:S01]  /*23b0*/  IMAD R10, R15, R8.reuse, R17 ;  /* 0x000000080f0a7224 */ /* 0x080fe200078e0211 */
[-C--:B------:R-:W-:Y:S01]  /*23c0*/  ISETP.GE.U32.AND P0, PT, R11, R8.reuse, PT ;  /* 0x000000080b00720c */ /* 0x080fe20003f06070 */
[----:B------:R-:W-:Y:S02]  /*23d0*/  IMAD.MOV.U32 R15, RZ, RZ, 0x0 ;  /* 0x00000000ff0f7424 */ /* 0x000fe400078e00ff */
[----:B------:R-:W-:Y:S01]  /*23e0*/  IMAD.X R10, R13, 0x1, ~R10, P1 ;  /* 0x000000010d0a7824 */ /* 0x000fe200008e0e0a */
[----:B------:R-:W-:-:S04]  /*23f0*/  IADD3 R13, P1, PT, R11, -R8, RZ ;  /* 0x800000080b0d7210 */ /* 0x000fc80007f3e0ff */
[C---:B------:R-:W-:Y:S01]  /*2400*/  ISETP.GE.U32.AND.EX P0, PT, R10.reuse, R9, PT, P0 ;  /* 0x000000090a00720c */ /* 0x040fe20003f06100 */
[----:B------:R-:W-:Y:S01]  /*2410*/  IMAD.X R12, R10, 0x1, ~R9, P1 ;  /* 0x000000010a0c7824 */ /* 0x000fe200008e0e09 */
[----:B------:R-:W-:Y:S02]  /*2420*/  ISETP.NE.U32.AND P1, PT, R8, RZ, PT ;  /* 0x000000ff0800720c */ /* 0x000fe40003f25070 */
[----:B------:R-:W-:Y:S02]  /*2430*/  SEL R13, R13, R11, P0 ;  /* 0x0000000b0d0d7207 */ /* 0x000fe40000000000 */
[----:B------:R-:W-:Y:S02]  /*2440*/  SEL R12, R12, R10, P0 ;  /* 0x0000000a0c0c7207 */ /* 0x000fe40000000000 */
[CC--:B------:R-:W-:Y:S02]  /*2450*/  ISETP.GE.U32.AND P0, PT, R13.reuse, R8.reuse, PT ;  /* 0x000000080d00720c */ /* 0x0c0fe40003f06070 */
[----:B------:R-:W-:-:S02]  /*2460*/  IADD3 R10, P2, PT, R13, -R8, RZ ;  /* 0x800000080d0a7210 */ /* 0x000fc40007f5e0ff */
[CC--:B------:R-:W-:Y:S02]  /*2470*/  ISETP.GE.U32.AND.EX P0, PT, R12.reuse, R9.reuse, PT, P0 ;  /* 0x000000090c00720c */ /* 0x0c0fe40003f06100 */
[----:B------:R-:W-:Y:S02]  /*2480*/  IADD3.X R11, PT, PT, R12, ~R9, RZ, P2, !PT ;  /* 0x800000090c0b7210 */ /* 0x000fe400017fe4ff */
[----:B------:R-:W-:Y:S02]  /*2490*/  ISETP.NE.AND.EX P1, PT, R9, RZ, PT, P1 ;  /* 0x000000ff0900720c */ /* 0x000fe40003f25310 */
[----:B------:R-:W-:Y:S02]  /*24a0*/  SEL R8, R10, R13, P0 ;  /* 0x0000000d0a087207 */ /* 0x000fe40000000000 */
[----:B------:R-:W-:Y:S02]  /*24b0*/  SEL R9, R11, R12, P0 ;  /* 0x0000000c0b097207 */ /* 0x000fe40000000000 */
[----:B------:R-:W-:-:S02]  /*24c0*/  SEL R8, R8, 0xffffffff, P1 ;  /* 0xffffffff08087807 */ /* 0x000fc40000800000 */
[----:B------:R-:W-:Y:S01]  /*24d0*/  SEL R9, R9, 0xffffffff, P1 ;  /* 0xffffffff09097807 */ /* 0x000fe20000800000 */
[----:B------:R-:W-:Y:S06]  /*24e0*/  RET.REL.NODEC R14 `(_Z15fft_butterfliesPyyyy) ;  /* 0xffffffd80ec47950 */ /* 0x000fec0003c3ffff */
.L_x_10:
        /* <DEDUP_REMOVED lines=9> */
.L_x_13:


//--------------------- .text._Z12bit_reversalPyyy --------------------------
	.section	.text._Z12bit_reversalPyyy,"ax",@progbits
	.align	128
        .global         _Z12bit_reversalPyyy
        .type           _Z12bit_reversalPyyy,@function
        .size           _Z12bit_reversalPyyy,(.L_x_17 - _Z12bit_reversalPyyy)
        .other          _Z12bit_reversalPyyy,@"STO_CUDA_ENTRY STV_DEFAULT"
_Z12bit_reversalPyyy:
.text._Z12bit_reversalPyyy:
        /* <DEDUP_REMOVED lines=9> */
[----:B------:R-:W0:Y:S01]  /*0090*/  LDC R10, c[0x0][0x390] ;  /* 0x0000e400ff0a7b82 */ /* 0x000e220000000800 */
[----:B------:R-:W1:Y:S01]  /*00a0*/  LDCU UR4, c[0x0][0x370] ;  /* 0x00006e00ff0477ac */ /* 0x000e620008000800 */
[----:B------:R-:W-:Y:S02]  /*00b0*/  IMAD.MOV.U32 R12, RZ, RZ, R0 ;  /* 0x000000ffff0c7224 */ /* 0x000fe400078e0000 */
[----:B------:R-:W-:Y:S01]  /*00c0*/  IMAD.MOV.U32 R13, RZ, RZ, RZ ;  /* 0x000000ffff0d7224 */ /* 0x000fe200078e00ff */
[----:B------:R-:W2:Y:S01]  /*00d0*/  LDCU.64 UR6, c[0x0][0x358] ;  /* 0x00006b00ff0677ac */ /* 0x000ea20008000a00 */
[----:B------:R-:W3:Y:S01]  /*00e0*/  LDCU.64 UR8, c[0x0][0x388] ;  /* 0x00007100ff0877ac */ /* 0x000ee20008000a00 */
[----:B-1----:R-:W-:Y:S01]  /*00f0*/  IMAD R11, R11, UR4, RZ ;  /* 0x000000040b0b7c24 */ /* 0x002fe2000f8e02ff */
[----:B0-23--:R-:W-:-:S07]  /*0100*/  IADD3 R10, PT, PT, -R10, 0x20, RZ ;  /* 0x000000200a0a7810 */ /* 0x00dfce0007ffe1ff */
.L_x_11:
[C---:B------:R-:W-:Y:S02]  /*0110*/  LOP3.LUT R4, R12.reuse, 0x7fffffff, RZ, 0xc0, !PT ;  /* 0x7fffffff0c047812 */ /* 0x040fe400078ec0ff */
[--C-:B------:R-:W-:Y:S02]  /*0120*/  SHF.R.U64 R3, R12, 0x1f, R13.reuse ;  /* 0x0000001f0c037819 */ /* 0x100fe4000000120d */
[----:B------:R-:W-:Y:S02]  /*0130*/  SHF.R.U32.HI R5, RZ, 0x1f, R13 ;  /* 0x0000001fff057819 */ /* 0x000fe4000001160d */
[----:B------:R-:W0:Y:S02]  /*0140*/  BREV R4, R4 ;  /* 0x0000000400047301 */ /* 0x000e240000000000 */
[----:B------:R-:W-:Y:S02]  /*0150*/  SHF.R.U32.HI R8, RZ, R10, R5 ;  /* 0x0000000aff087219 */ /* 0x000fe40000011605 */
[----:B0-----:R-:W-:-:S04]  /*0160*/  LOP3.LUT R2, R3, R4, RZ, 0xfc, !PT ;  /* 0x0000000403027212 */ /* 0x001fc800078efcff */
[----:B------:R-:W-:-:S04]  /*0170*/  SHF.R.U64 R9, R2, R10, R5 ;  /* 0x0000000a02097219 */ /* 0x000fc80000001205 */
[----:B------:R-:W-:-:S04]  /*0180*/  ISETP.GT.U32.AND P0, PT, R9, R12, PT ;  /* 0x0000000c0900720c */ /* 0x000fc80003f04070 */
[----:B------:R-:W-:-:S13]  /*0190*/  ISETP.GT.U32.AND.EX P0, PT, R8, R13, PT, P0 ;  /* 0x0000000d0800720c */ /* 0x000fda0003f04100 */
[----:B------:R-:W0:Y:S02]  /*01a0*/  @P0 LDC.64 R6, c[0x0][0x380] ;  /* 0x0000e000ff060b82 */ /* 0x000e240000000a00 */
[CC--:B0-----:R-:W-:Y:S02]  /*01b0*/  @P0 LEA R2, P1, R12.reuse, R6.reuse, 0x3 ;  /* 0x000000060c020211 */ /* 0x0c1fe400078218ff */
[C---:B------:R-:W-:Y:S02]  /*01c0*/  @P0 LEA R6, P2, R9.reuse, R6, 0x3 ;  /* 0x0000000609060211 */ /* 0x040fe400078418ff */
[-C--:B------:R-:W-:Y:S02]  /*01d0*/  @P0 LEA.HI.X R3, R12, R7.reuse, R13, 0x3, P1 ;  /* 0x000000070c030211 */ /* 0x080fe400008f1c0d */
[----:B------:R-:W-:-:S03]  /*01e0*/  @P0 LEA.HI.X R7, R9, R7, R8, 0x3, P2 ;  /* 0x0000000709070211 */ /* 0x000fc600010f1c08 */
[----:B------:R-:W2:Y:S04]  /*01f0*/  @P0 LDG.E.64 R4, desc[UR6][R2.64] ;  /* 0x0000000602040981 */ /* 0x000ea8000c1e1b00 */
[----:B------:R-:W3:Y:S01]  /*0200*/  @P0 LDG.E.64 R8, desc[UR6][R6.64] ;  /* 0x0000000606080981 */ /* 0x000ee2000c1e1b00 */
[----:B------:R-:W-:-:S04]  /*0210*/  IMAD.IADD R12, R11, 0x1, R0 ;  /* 0x000000010b0c7824 */ /* 0x000fc800078e0200 */
[----:B------:R-:W-:Y:S01]  /*0220*/  IMAD.MOV.U32 R0, RZ, RZ, R12 ;  /* 0x000000ffff007224 */ /* 0x000fe200078e000c */
[----:B---3--:R0:W-:Y:S04]  /*0230*/  @P0 STG.E.64 desc[UR6][R2.64], R8 ;  /* 0x0000000802000986 */ /* 0x0081e8000c101b06 */
[----:B--2---:R0:W-:Y:S01]  /*0240*/  @P0 STG.E.64 desc[UR6][R6.64], R4 ;  /* 0x0000000406000986 */ /* 0x0041e2000c101b06 */
[----:B------:R-:W-:-:S04]  /*0250*/  ISETP.GE.U32.AND P0, PT, R12, UR8, PT ;  /* 0x000000080c007c0c */ /* 0x000fc8000bf06070 */
[----:B------:R-:W-:-:S13]  /*0260*/  ISETP.GE.U32.AND.EX P0, PT, RZ, UR9, PT, P0 ;  /* 0x00000009ff007c0c */ /* 0x000fda000bf06100 */
[----:B0-----:R-:W-:Y:S05]  /*0270*/  @!P0 BRA `(.L_x_11) ;  /* 0xfffffffc00a48947 */ /* 0x001fea000383ffff */
[----:B------:R-:W-:Y:S05]  /*0280*/  EXIT ;  /* 0x000000000000794d */ /* 0x000fea0003800000 */
.L_x_12:
        /* <DEDUP_REMOVED lines=15> */
.L_x_17:


//--------------------- .nv.shared.reserved.0     --------------------------
	.section	.nv.shared.reserved.0,"aw",@nobits
	.weak		__nv_reservedSMEM_offset_0_alias
	.size		__nv_reservedSMEM_offset_0_alias, 0, 64
	.other		__nv_reservedSMEM_offset_0_alias,@"STO_CUDA_RESERVED_SHARED STV_DEFAULT"
__nv_reservedSMEM_offset_0_alias:
	.zero		0
	.zero		64


//--------------------- .nv.constant0._Z16multiply_vectorsPyS_S_y --------------------------
	.section	.nv.constant0._Z16multiply_vectorsPyS_S_y,"a",@progbits
	.sectionflags	@""
	.align	4
.nv.constant0._Z16multiply_vectorsPyS_S_y:
	.zero		928


//--------------------- .nv.constant0._Z17invert_fft_resultPyyy --------------------------
	.section	.nv.constant0._Z17invert_fft_resultPyyy,"a",@progbits
	.sectionflags	@""
	.align	4
.nv.constant0._Z17invert_fft_resultPyyy:
	.zero		920


//--------------------- .nv.constant0._Z15fft_butterfliesPyyyy --------------------------
	.section	.nv.constant0._Z15fft_butterfliesPyyyy,"a",@progbits
	.sectionflags	@""
	.align	4
.nv.constant0._Z15fft_butterfliesPyyyy:
	.zero		928


//--------------------- .nv.constant0._Z12bit_reversalPyyy --------------------------
	.section	.nv.constant0._Z12bit_reversalPyyy,"a",@progbits
	.sectionflags	@""
	.align	4
.nv.constant0._Z12bit_reversalPyyy:
	.zero		920


//--------------------- SYMBOLS --------------------------

	.type		.nv.reservedSmem.offset0,@object
	.size		.nv.reservedSmem.offset0,0x4
